	.target	sm_90a

	.elftype	@"ET_EXEC"


//--------------------- .note.nv.tkinfo           --------------------------
	.section	.note.nv.tkinfo,"",@"SHT_NOTE"
	.sectionflags	@"SHF_NOTE_NV_TKINFO"
	.tkinfo
        /*0018*/ 	.word	0x00000002
        /*0030*/ 	.string	""
        /*0030*/ 	.string	"ptxas"
        /*0030*/ 	.string	"Cuda compilation tools, release 13.0, V13.0.88"
        /*0030*/ 	.string	"Build cuda_13.0.r13.0/compiler.36424714_0"
        /*0030*/ 	.string	"-arch sm_90a -m 64 "



//--------------------- .note.nv.cuinfo           --------------------------
	.section	.note.nv.cuinfo,"",@"SHT_NOTE"
	.sectionflags	@"SHF_NOTE_NV_CUINFO"
        /*0018*/ 	.short	0x0002
        /*001a*/ 	.short	0x005a
        /*001c*/ 	.short	0x0082
	.zero		2


//--------------------- .nv.info                  --------------------------
	.section	.nv.info,"",@"SHT_CUDA_INFO"
	.align	4


	//----- nvinfo : EIATTR_REGCOUNT
	.align		4
        /*0000*/ 	.byte	0x04, 0x2f
        /*0002*/ 	.short	(.L_15 - .L_14)
	.align		4
.L_14:
        /*0004*/ 	.word	index@(_ZN7cutlass13device_kernelINS_4gemm6kernel13GemmUniversalIN4cute5tupleIJiiiiEEENS1_10collective13CollectiveMmaINS1_34MainloopSm90TmaGmmaWarpSpecializedILi6ENS5_IJNS4_1CILi1EEESB_SB_EEENS1_35KernelTmaWarpSpecializedCooperativeEEENS5_IJNSA_ILi256EEENSA_ILi8EEENSA_ILi128EEEEEEaNS5_IJlSB_lEEEaSJ_NS4_8TiledMMAINS4_8MMA_AtomIJNS4_4SM904GMMA25MMA_64x8x32_S32S8S8_SS_TNEEEENS4_6LayoutINS5_IJNSA_ILi2EEESB_SB_EEENS5_IJSB_NSA_ILi0EEEST_EEEEENS5_IJNS4_10UnderscoreESW_SW_EEEEENS4_13SM90_TMA_LOADENS4_14ComposedLayoutINS4_7SwizzleILi3ELi4ELi3EEENS4_18smem_ptr_flag_bitsILi8EEENSQ_INS5_IJSG_SH_EEENS5_IJSH_SB_EEEEEEEvNS4_8identityESZ_S18_vS19_EENS_8epilogue10collective6detail29Sm90TmaWarpSpecializedAdapterINS1C_15DefaultEpilogueIaSJ_SJ_NS1B_6thread17LinearCombinationIaLi1EiiLNS1G_9ScaleType4KindE0ELNS_15FloatRoundStyleE2EaEENS1_15EpilogueDefaultEEEEEvvEEEEvNT_6ParamsE)
        /*0008*/ 	.word	0x000000a8


	//----- nvinfo : EIATTR_FRAME_SIZE
	.align		4
.L_15:
        /*000c*/ 	.byte	0x04, 0x11
        /*000e*/ 	.short	(.L_17 - .L_16)
	.align		4
.L_16:
        /*0010*/ 	.word	index@(_ZN7cutlass13device_kernelINS_4gemm6kernel13GemmUniversalIN4cute5tupleIJiiiiEEENS1_10collective13CollectiveMmaINS1_34MainloopSm90TmaGmmaWarpSpecializedILi6ENS5_IJNS4_1CILi1EEESB_SB_EEENS1_35KernelTmaWarpSpecializedCooperativeEEENS5_IJNSA_ILi256EEENSA_ILi8EEENSA_ILi128EEEEEEaNS5_IJlSB_lEEEaSJ_NS4_8TiledMMAINS4_8MMA_AtomIJNS4_4SM904GMMA25MMA_64x8x32_S32S8S8_SS_TNEEEENS4_6LayoutINS5_IJNSA_ILi2EEESB_SB_EEENS5_IJSB_NSA_ILi0EEEST_EEEEENS5_IJNS4_10UnderscoreESW_SW_EEEEENS4_13SM90_TMA_LOADENS4_14ComposedLayoutINS4_7SwizzleILi3ELi4ELi3EEENS4_18smem_ptr_flag_bitsILi8EEENSQ_INS5_IJSG_SH_EEENS5_IJSH_SB_EEEEEEEvNS4_8identityESZ_S18_vS19_EENS_8epilogue10collective6detail29Sm90TmaWarpSpecializedAdapterINS1C_15DefaultEpilogueIaSJ_SJ_NS1B_6thread17LinearCombinationIaLi1EiiLNS1G_9ScaleType4KindE0ELNS_15FloatRoundStyleE2EaEENS1_15EpilogueDefaultEEEEEvvEEEEvNT_6ParamsE)
        /*0014*/ 	.word	0x00000000


	//----- nvinfo : EIATTR_MIN_STACK_SIZE
	.align		4
.L_17:
        /*0018*/ 	.byte	0x04, 0x12
        /*001a*/ 	.short	(.L_19 - .L_18)
	.align		4
.L_18:
        /*001c*/ 	.word	index@(_ZN7cutlass13device_kernelINS_4gemm6kernel13GemmUniversalIN4cute5tupleIJiiiiEEENS1_10collective13CollectiveMmaINS1_34MainloopSm90TmaGmmaWarpSpecializedILi6ENS5_IJNS4_1CILi1EEESB_SB_EEENS1_35KernelTmaWarpSpecializedCooperativeEEENS5_IJNSA_ILi256EEENSA_ILi8EEENSA_ILi128EEEEEEaNS5_IJlSB_lEEEaSJ_NS4_8TiledMMAINS4_8MMA_AtomIJNS4_4SM904GMMA25MMA_64x8x32_S32S8S8_SS_TNEEEENS4_6LayoutINS5_IJNSA_ILi2EEESB_SB_EEENS5_IJSB_NSA_ILi0EEEST_EEEEENS5_IJNS4_10UnderscoreESW_SW_EEEEENS4_13SM90_TMA_LOADENS4_14ComposedLayoutINS4_7SwizzleILi3ELi4ELi3EEENS4_18smem_ptr_flag_bitsILi8EEENSQ_INS5_IJSG_SH_EEENS5_IJSH_SB_EEEEEEEvNS4_8identityESZ_S18_vS19_EENS_8epilogue10collective6detail29Sm90TmaWarpSpecializedAdapterINS1C_15DefaultEpilogueIaSJ_SJ_NS1B_6thread17LinearCombinationIaLi1EiiLNS1G_9ScaleType4KindE0ELNS_15FloatRoundStyleE2EaEENS1_15EpilogueDefaultEEEEEvvEEEEvNT_6ParamsE)
        /*0020*/ 	.word	0x00000000
.L_19:


//--------------------- .nv.compat                --------------------------
	.section	.nv.compat,"",@"SHT_CUDA_COMPAT_INFO"
	.align	4
        /*0000*/ 	.byte	0x02, 0x09, 0x01, 0x00, 0x02, 0x02, 0x04, 0x00, 0x02, 0x05, 0x05, 0x00, 0x03, 0x07, 0x01, 0x01
        /*0010*/ 	.byte	0x02, 0x03, 0x01, 0x00, 0x02, 0x06, 0x01, 0x00, 0x04, 0x0b, 0x08, 0x00, 0x00, 0x00, 0x00, 0x00
        /*0020*/ 	.byte	0x00, 0x00, 0x00, 0x00


//--------------------- .nv.info._ZN7cutlass13device_kernelINS_4gemm6kernel13GemmUniversalIN4cute5tupleIJiiiiEEENS1_10collective13CollectiveMmaINS1_34MainloopSm90TmaGmmaWarpSpecializedILi6ENS5_IJNS4_1CILi1EEESB_SB_EEENS1_35KernelTmaWarpSpecializedCooperativeEEENS5_IJNSA_ILi256EEENSA_ILi8EEENSA_ILi128EEEEEEaNS5_IJlSB_lEEEaSJ_NS4_8TiledMMAINS4_8MMA_AtomIJNS4_4SM904GMMA25MMA_64x8x32_S32S8S8_SS_TNEEEENS4_6LayoutINS5_IJNSA_ILi2EEESB_SB_EEENS5_IJSB_NSA_ILi0EEEST_EEEEENS5_IJNS4_10UnderscoreESW_SW_EEEEENS4_13SM90_TMA_LOADENS4_14ComposedLayoutINS4_7SwizzleILi3ELi4ELi3EEENS4_18smem_ptr_flag_bitsILi8EEENSQ_INS5_IJSG_SH_EEENS5_IJSH_SB_EEEEEEEvNS4_8identityESZ_S18_vS19_EENS_8epilogue10collective6detail29Sm90TmaWarpSpecializedAdapterINS1C_15DefaultEpilogueIaSJ_SJ_NS1B_6thread17LinearCombinationIaLi1EiiLNS1G_9ScaleType4KindE0ELNS_15FloatRoundStyleE2EaEENS1_15EpilogueDefaultEEEEEvvEEEEvNT_6ParamsE --------------------------
	.section	.nv.info._ZN7cutlass13device_kernelINS_4gemm6kernel13GemmUniversalIN4cute5tupleIJiiiiEEENS1_10collective13CollectiveMmaINS1_34MainloopSm90TmaGmmaWarpSpecializedILi6ENS5_IJNS4_1CILi1EEESB_SB_EEENS1_35KernelTmaWarpSpecializedCooperativeEEENS5_IJNSA_ILi256EEENSA_ILi8EEENSA_ILi128EEEEEEaNS5_IJlSB_lEEEaSJ_NS4_8TiledMMAINS4_8MMA_AtomIJNS4_4SM904GMMA25MMA_64x8x32_S32S8S8_SS_TNEEEENS4_6LayoutINS5_IJNSA_ILi2EEESB_SB_EEENS5_IJSB_NSA_ILi0EEEST_EEEEENS5_IJNS4_10UnderscoreESW_SW_EEEEENS4_13SM90_TMA_LOADENS4_14ComposedLayoutINS4_7SwizzleILi3ELi4ELi3EEENS4_18smem_ptr_flag_bitsILi8EEENSQ_INS5_IJSG_SH_EEENS5_IJSH_SB_EEEEEEEvNS4_8identityESZ_S18_vS19_EENS_8epilogue10collective6detail29Sm90TmaWarpSpecializedAdapterINS1C_15DefaultEpilogueIaSJ_SJ_NS1B_6thread17LinearCombinationIaLi1EiiLNS1G_9ScaleType4KindE0ELNS_15FloatRoundStyleE2EaEENS1_15EpilogueDefaultEEEEEvvEEEEvNT_6ParamsE,"",@"SHT_CUDA_INFO"
	.sectionflags	@""
	.align	4


	//----- nvinfo : EIATTR_CUDA_API_VERSION
	.align		4
        /*0000*/ 	.byte	0x04, 0x37
        /*0002*/ 	.short	(.L_21 - .L_20)
.L_20:
        /*0004*/ 	.word	0x00000082


	//----- nvinfo : EIATTR_KPARAM_INFO
	.align		4
.L_21:
        /*0008*/ 	.byte	0x04, 0x17
        /*000a*/ 	.short	(.L_23 - .L_22)
.L_22:
        /*000c*/ 	.word	0x00000000
        /*0010*/ 	.short	0x0000
        /*0012*/ 	.short	0x0070
        /*0014*/ 	.byte	0x00, 0xf0, 0x01, 0x10


	//----- nvinfo : EIATTR_SPARSE_MMA_MASK
	.align		4
.L_23:
        /*0018*/ 	.byte	0x03, 0x50
        /*001a*/ 	.short	0x0000


	//----- nvinfo : EIATTR_MAXREG_COUNT
	.align		4
        /*001c*/ 	.byte	0x03, 0x1b
        /*001e*/ 	.short	0x00a8


	//----- nvinfo : EIATTR_NUM_BARRIERS
	.align		4
        /*0020*/ 	.byte	0x02, 0x4c
        /*0022*/ 	.byte	0x01
	.zero		1


	//----- nvinfo : EIATTR_EXTERNS
	.align		4
        /*0024*/ 	.byte	0x04, 0x0f
        /*0026*/ 	.short	(.L_25 - .L_24)


	//   ....[0]....
	.align		4
.L_24:
        /*0028*/ 	.word	index@(__assertfail)


	//----- nvinfo : EIATTR_MERCURY_ISA_VERSION
	.align		4
.L_25:
        /*002c*/ 	.byte	0x03, 0x5f
        /*002e*/ 	.short	0x0101


	//----- nvinfo : EIATTR_INT_WARP_WIDE_INSTR_OFFSETS
	.align		4
        /*0030*/ 	.byte	0x04, 0x31
        /*0032*/ 	.short	(.L_27 - .L_26)


	//   ....[0]....
.L_26:
        /*0034*/ 	.word	0x00000430


	//   ....[1]....
        /*0038*/ 	.word	0x00000440


	//   ....[2]....
        /*003c*/ 	.word	0x00000500


	//----- nvinfo : EIATTR_COOP_GROUP_MASK_REGIDS
	.align		4
.L_27:
        /*0040*/ 	.byte	0x04, 0x29
        /*0042*/ 	.short	(.L_29 - .L_28)


	//   ....[0]....
.L_28:
        /*0044*/ 	.word	0xffffffff


	//   ....[1]....
        /*0048*/ 	.word	0xffffffff


	//   ....[2]....
        /*004c*/ 	.word	0xffffffff


	//   ....[3]....
        /*0050*/ 	.word	0xffffffff


	//   ....[4]....
        /*0054*/ 	.word	0xffffffff


	//----- nvinfo : EIATTR_COOP_GROUP_INSTR_OFFSETS
	.align		4
.L_29:
        /*0058*/ 	.byte	0x04, 0x28
        /*005a*/ 	.short	(.L_31 - .L_30)


	//   ....[0]....
.L_30:
        /*005c*/ 	.word	0x00000060


	//   ....[1]....
        /*0060*/ 	.word	0x00000070


	//   ....[2]....
        /*0064*/ 	.word	0x00000130


	//   ....[3]....
        /*0068*/ 	.word	0x00000300


	//   ....[4]....
        /*006c*/ 	.word	0x00001130


	//----- nvinfo : EIATTR_REG_RECONFIG
	.align		4
.L_31:
        /*0070*/ 	.byte	0x01, 0x54
	.zero		2


	//----- nvinfo : EIATTR_SYSCALL_OFFSETS
	.align		4
        /*0074*/ 	.byte	0x04, 0x46
        /*0076*/ 	.short	(.L_33 - .L_32)


	//   ....[0]....
.L_32:
        /*0078*/ 	.word	0x00001300


	//----- nvinfo : EIATTR_MBARRIER_INSTR_OFFSETS
	.align		4
.L_33:
        /*007c*/ 	.byte	0x04, 0x39
        /*007e*/ 	.short	(.L_35 - .L_34)


	//   ....[0]....
.L_34:
        /*0080*/ 	.word	0x00000230
        /*0084*/ 	.word	0x000000ff
        /*0088*/ 	.word	0x00000000
        /*008c*/ 	.short	0x0100
        /*008e*/ 	.byte	0x08
	.zero		1


	//   ....[1]....
        /*0090*/ 	.word	0x00000240
        /*0094*/ 	.word	0x000000ff
        /*0098*/ 	.word	0x00000030
        /*009c*/ 	.short	0x0100
        /*009e*/ 	.byte	0x08
	.zero		1


	//   ....[2]....
        /*00a0*/ 	.word	0x00000250
        /*00a4*/ 	.word	0x000000ff
        /*00a8*/ 	.word	0x00000008
        /*00ac*/ 	.short	0x0100
        /*00ae*/ 	.byte	0x08
	.zero		1


	//   ....[3]....
        /*00b0*/ 	.word	0x00000260
        /*00b4*/ 	.word	0x000000ff
        /*00b8*/ 	.word	0x00000038
        /*00bc*/ 	.short	0x0100
        /*00be*/ 	.byte	0x08
	.zero		1


	//   ....[4]....
        /*00c0*/ 	.word	0x00000270
        /*00c4*/ 	.word	0x000000ff
        /*00c8*/ 	.word	0x00000010
        /*00cc*/ 	.short	0x0100
        /*00ce*/ 	.byte	0x08
	.zero		1


	//   ....[5]....
        /*00d0*/ 	.word	0x00000280
        /*00d4*/ 	.word	0x000000ff
        /*00d8*/ 	.word	0x00000040
        /*00dc*/ 	.short	0x0100
        /*00de*/ 	.byte	0x08
	.zero		1


	//   ....[6]....
        /*00e0*/ 	.word	0x00000290
        /*00e4*/ 	.word	0x000000ff
        /*00e8*/ 	.word	0x00000018
        /*00ec*/ 	.short	0x0100
        /*00ee*/ 	.byte	0x08
	.zero		1


	//   ....[7]....
        /*00f0*/ 	.word	0x000002a0
        /*00f4*/ 	.word	0x000000ff
        /*00f8*/ 	.word	0x00000048
        /*00fc*/ 	.short	0x0100
        /*00fe*/ 	.byte	0x08
	.zero		1


	//   ....[8]....
        /*0100*/ 	.word	0x000002b0
        /*0104*/ 	.word	0x000000ff
        /*0108*/ 	.word	0x00000020
        /*010c*/ 	.short	0x0100
        /*010e*/ 	.byte	0x08
	.zero		1


	//   ....[9]....
        /*0110*/ 	.word	0x000002c0
        /*0114*/ 	.word	0x000000ff
        /*0118*/ 	.word	0x00000050
        /*011c*/ 	.short	0x0100
        /*011e*/ 	.byte	0x08
	.zero		1


	//   ....[10]....
        /*0120*/ 	.word	0x000002d0
        /*0124*/ 	.word	0x000000ff
        /*0128*/ 	.word	0x00000028
        /*012c*/ 	.short	0x0100
        /*012e*/ 	.byte	0x08
	.zero		1


	//   ....[11]....
        /*0130*/ 	.word	0x000002e0
        /*0134*/ 	.word	0x000000ff
        /*0138*/ 	.word	0x00000058
        /*013c*/ 	.short	0x0100
        /*013e*/ 	.byte	0x08
	.zero		1


	//   ....[12]....
        /*0140*/ 	.word	0x00000580
        /*0144*/ 	.word	0x000000ff
        /*0148*/ 	.word	0x00000070
        /*014c*/ 	.short	0x0100
        /*014e*/ 	.byte	0x08
	.zero		1


	//   ....[13]....
        /*0150*/ 	.word	0x00000600
        /*0154*/ 	.word	0x000000ff
        /*0158*/ 	.word	0x00000078
        /*015c*/ 	.short	0x0100
        /*015e*/ 	.byte	0x08
	.zero		1


	//   ....[14]....
        /*0160*/ 	.word	0x000013c0
        /*0164*/ 	.word	0x00000003
        /*0168*/ 	.word	0x00000000
        /*016c*/ 	.short	0x010a
        /*016e*/ 	.byte	0x3f
	.zero		1


	//   ....[15]....
        /*0170*/ 	.word	0x00001420
        /*0174*/ 	.word	0x00000003
        /*0178*/ 	.word	0x00000000
        /*017c*/ 	.short	0x010a
        /*017e*/ 	.byte	0x3f
	.zero		1


	//   ....[16]....
        /*0180*/ 	.word	0x00001920
        /*0184*/ 	.word	0x00000004
        /*0188*/ 	.word	0x00000000
        /*018c*/ 	.short	0x010a
        /*018e*/ 	.byte	0x3f
	.zero		1


	//   ....[17]....
        /*0190*/ 	.word	0x00001960
        /*0194*/ 	.word	0x00000004
        /*0198*/ 	.word	0x00000000
        /*019c*/ 	.short	0x010a
        /*019e*/ 	.byte	0x3f
	.zero		1


	//   ....[18]....
        /*01a0*/ 	.word	0x00001d40
        /*01a4*/ 	.word	0x00000003
        /*01a8*/ 	.word	0x00000000
        /*01ac*/ 	.short	0x0101
        /*01ae*/ 	.byte	0x3f
	.zero		1


	//   ....[19]....
        /*01b0*/ 	.word	0x00001f00
        /*01b4*/ 	.word	0x00000000
        /*01b8*/ 	.word	0x00000000
        /*01bc*/ 	.short	0x0101
        /*01be*/ 	.byte	0x3f
	.zero		1


	//   ....[20]....
        /*01c0*/ 	.word	0x00003b80
        /*01c4*/ 	.word	0x0000000e
        /*01c8*/ 	.word	0x00000030
        /*01cc*/ 	.short	0x010a
        /*01ce*/ 	.byte	0x3f
	.zero		1


	//   ....[21]....
        /*01d0*/ 	.word	0x00003f10
        /*01d4*/ 	.word	0x00000005
        /*01d8*/ 	.word	0x00000078
        /*01dc*/ 	.short	0x0101
        /*01de*/ 	.byte	0x3f
	.zero		1


	//   ....[22]....
        /*01e0*/ 	.word	0x00004660
        /*01e4*/ 	.word	0x00000007
        /*01e8*/ 	.word	0x00000000
        /*01ec*/ 	.short	0x010a
        /*01ee*/ 	.byte	0x3f
	.zero		1


	//   ....[23]....
        /*01f0*/ 	.word	0x000046e0
        /*01f4*/ 	.word	0x00000008
        /*01f8*/ 	.word	0x00000000
        /*01fc*/ 	.short	0x010a
        /*01fe*/ 	.byte	0x3f
	.zero		1


	//   ....[24]....
        /*0200*/ 	.word	0x00004770
        /*0204*/ 	.word	0x00000009
        /*0208*/ 	.word	0x00000000
        /*020c*/ 	.short	0x010a
        /*020e*/ 	.byte	0x3f
	.zero		1


	//   ....[25]....
        /*0210*/ 	.word	0x00004800
        /*0214*/ 	.word	0x00000008
        /*0218*/ 	.word	0x00000000
        /*021c*/ 	.short	0x010a
        /*021e*/ 	.byte	0x3f
	.zero		1


	//   ....[26]....
        /*0220*/ 	.word	0x00004890
        /*0224*/ 	.word	0x0000000b
        /*0228*/ 	.word	0x00000000
        /*022c*/ 	.short	0x010a
        /*022e*/ 	.byte	0x3f
	.zero		1


	//   ....[27]....
        /*0230*/ 	.word	0x00004920
        /*0234*/ 	.word	0x00000003
        /*0238*/ 	.word	0x00000000
        /*023c*/ 	.short	0x010a
        /*023e*/ 	.byte	0x3f
	.zero		1


	//   ....[28]....
        /*0240*/ 	.word	0x00004980
        /*0244*/ 	.word	0x00000003
        /*0248*/ 	.word	0x00000000
        /*024c*/ 	.short	0x010a
        /*024e*/ 	.byte	0x3f
	.zero		1


	//   ....[29]....
        /*0250*/ 	.word	0x000049d0
        /*0254*/ 	.word	0x00000004
        /*0258*/ 	.word	0x00000000
        /*025c*/ 	.short	0x010a
        /*025e*/ 	.byte	0x3f
	.zero		1


	//   ....[30]....
        /*0260*/ 	.word	0x00004aa0
        /*0264*/ 	.word	0x0000000e
        /*0268*/ 	.word	0x00000030
        /*026c*/ 	.short	0x010a
        /*026e*/ 	.byte	0x3f
	.zero		1


	//   ....[31]....
        /*0270*/ 	.word	0x00004b70
        /*0274*/ 	.word	0x00000007
        /*0278*/ 	.word	0x00000000
        /*027c*/ 	.short	0x010a
        /*027e*/ 	.byte	0x3f
	.zero		1


	//   ....[32]....
        /*0280*/ 	.word	0x00004bc0
        /*0284*/ 	.word	0x00000008
        /*0288*/ 	.word	0x00000000
        /*028c*/ 	.short	0x010a
        /*028e*/ 	.byte	0x3f
	.zero		1


	//   ....[33]....
        /*0290*/ 	.word	0x00004c10
        /*0294*/ 	.word	0x00000009
        /*0298*/ 	.word	0x00000000
        /*029c*/ 	.short	0x010a
        /*029e*/ 	.byte	0x3f
	.zero		1


	//   ....[34]....
        /*02a0*/ 	.word	0x00004c60
        /*02a4*/ 	.word	0x00000008
        /*02a8*/ 	.word	0x00000000
        /*02ac*/ 	.short	0x010a
        /*02ae*/ 	.byte	0x3f
	.zero		1


	//   ....[35]....
        /*02b0*/ 	.word	0x00004cb0
        /*02b4*/ 	.word	0x0000000b
        /*02b8*/ 	.word	0x00000000
        /*02bc*/ 	.short	0x010a
        /*02be*/ 	.byte	0x3f
	.zero		1


	//----- nvinfo : EIATTR_NUM_MBARRIERS
	.align		4
.L_35:
        /*02c0*/ 	.byte	0x03, 0x38
        /*02c2*/ 	.short	0x000e


	//----- nvinfo : EIATTR_EXIT_INSTR_OFFSETS
	.align		4
        /*02c4*/ 	.byte	0x04, 0x1c
        /*02c6*/ 	.short	(.L_37 - .L_36)


	//   ....[0]....
.L_36:
        /*02c8*/ 	.word	0x000006a0


	//   ....[1]....
        /*02cc*/ 	.word	0x00000f60


	//   ....[2]....
        /*02d0*/ 	.word	0x00003260


	//   ....[3]....
        /*02d4*/ 	.word	0x00003890


	//   ....[4]....
        /*02d8*/ 	.word	0x00004970


	//----- nvinfo : EIATTR_MAX_THREADS
	.align		4
.L_37:
        /*02dc*/ 	.byte	0x04, 0x05
        /*02de*/ 	.short	(.L_39 - .L_38)
.L_38:
        /*02e0*/ 	.word	0x00000180
        /*02e4*/ 	.word	0x00000001
        /*02e8*/ 	.word	0x00000001


	//----- nvinfo : EIATTR_CRS_STACK_SIZE
	.align		4
.L_39:
        /*02ec*/ 	.byte	0x04, 0x1e
        /*02ee*/ 	.short	(.L_41 - .L_40)
.L_40:
        /*02f0*/ 	.word	0x00000000


	//----- nvinfo : EIATTR_CBANK_PARAM_SIZE
	.align		4
.L_41:
        /*02f4*/ 	.byte	0x03, 0x19
        /*02f6*/ 	.short	0x0470


	//----- nvinfo : EIATTR_PARAM_CBANK
	.align		4
        /*02f8*/ 	.byte	0x04, 0x0a
        /*02fa*/ 	.short	(.L_43 - .L_42)
	.align		4
.L_42:
        /*02fc*/ 	.word	index@(.nv.constant0._ZN7cutlass13device_kernelINS_4gemm6kernel13GemmUniversalIN4cute5tupleIJiiiiEEENS1_10collective13CollectiveMmaINS1_34MainloopSm90TmaGmmaWarpSpecializedILi6ENS5_IJNS4_1CILi1EEESB_SB_EEENS1_35KernelTmaWarpSpecializedCooperativeEEENS5_IJNSA_ILi256EEENSA_ILi8EEENSA_ILi128EEEEEEaNS5_IJlSB_lEEEaSJ_NS4_8TiledMMAINS4_8MMA_AtomIJNS4_4SM904GMMA25MMA_64x8x32_S32S8S8_SS_TNEEEENS4_6LayoutINS5_IJNSA_ILi2EEESB_SB_EEENS5_IJSB_NSA_ILi0EEEST_EEEEENS5_IJNS4_10UnderscoreESW_SW_EEEEENS4_13SM90_TMA_LOADENS4_14ComposedLayoutINS4_7SwizzleILi3ELi4ELi3EEENS4_18smem_ptr_flag_bitsILi8EEENSQ_INS5_IJSG_SH_EEENS5_IJSH_SB_EEEEEEEvNS4_8identityESZ_S18_vS19_EENS_8epilogue10collective6detail29Sm90TmaWarpSpecializedAdapterINS1C_15DefaultEpilogueIaSJ_SJ_NS1B_6thread17LinearCombinationIaLi1EiiLNS1G_9ScaleType4KindE0ELNS_15FloatRoundStyleE2EaEENS1_15EpilogueDefaultEEEEEvvEEEEvNT_6ParamsE)
        /*0300*/ 	.short	0x0210
        /*0302*/ 	.short	0x0470


	//----- nvinfo : EIATTR_SW_WAR
	.align		4
.L_43:
        /*0304*/ 	.byte	0x04, 0x36
        /*0306*/ 	.short	(.L_45 - .L_44)
.L_44:
        /*0308*/ 	.word	0x00000008
.L_45:


//--------------------- .nv.callgraph             --------------------------
	.section	.nv.callgraph,"",@"SHT_CUDA_CALLGRAPH"
	.align	4
	.sectionentsize	8
	.align		4
        /*0000*/ 	.word	0x00000000
	.align		4
        /*0004*/ 	.word	0xffffffff
	.align		4
        /*0008*/ 	.word	index@(_ZN7cutlass13device_kernelINS_4gemm6kernel13GemmUniversalIN4cute5tupleIJiiiiEEENS1_10collective13CollectiveMmaINS1_34MainloopSm90TmaGmmaWarpSpecializedILi6ENS5_IJNS4_1CILi1EEESB_SB_EEENS1_35KernelTmaWarpSpecializedCooperativeEEENS5_IJNSA_ILi256EEENSA_ILi8EEENSA_ILi128EEEEEEaNS5_IJlSB_lEEEaSJ_NS4_8TiledMMAINS4_8MMA_AtomIJNS4_4SM904GMMA25MMA_64x8x32_S32S8S8_SS_TNEEEENS4_6LayoutINS5_IJNSA_ILi2EEESB_SB_EEENS5_IJSB_NSA_ILi0EEEST_EEEEENS5_IJNS4_10UnderscoreESW_SW_EEEEENS4_13SM90_TMA_LOADENS4_14ComposedLayoutINS4_7SwizzleILi3ELi4ELi3EEENS4_18smem_ptr_flag_bitsILi8EEENSQ_INS5_IJSG_SH_EEENS5_IJSH_SB_EEEEEEEvNS4_8identityESZ_S18_vS19_EENS_8epilogue10collective6detail29Sm90TmaWarpSpecializedAdapterINS1C_15DefaultEpilogueIaSJ_SJ_NS1B_6thread17LinearCombinationIaLi1EiiLNS1G_9ScaleType4KindE0ELNS_15FloatRoundStyleE2EaEENS1_15EpilogueDefaultEEEEEvvEEEEvNT_6ParamsE)
	.align		4
        /*000c*/ 	.word	index@(__assertfail)
	.align		4
        /*0010*/ 	.word	0x00000000
	.align		4
        /*0014*/ 	.word	0xfffffffe
	.align		4
        /*0018*/ 	.word	0x00000000
	.align		4
        /*001c*/ 	.word	0xfffffffd
	.align		4
        /*0020*/ 	.word	0x00000000
	.align		4
        /*0024*/ 	.word	0xfffffffc


//--------------------- .nv.constant4             --------------------------
	.section	.nv.constant4,"a",@progbits
	.align	8
	.align		8
.nv.constant4:
        /*0000*/ 	.dword	__assertfail
	.align		8
        /*0008*/ 	.dword	__unnamed_1
	.align		8
        /*0010*/ 	.dword	_ZN39_INTERNAL_be24e0ee_4_k_cu_73dec89b_28194cuda3std3__45__cpo5beginE
	.align		8
        /*0018*/ 	.dword	_ZN39_INTERNAL_be24e0ee_4_k_cu_73dec89b_28194cuda3std3__45__cpo3endE
	.align		8
        /*0020*/ 	.dword	_ZN39_INTERNAL_be24e0ee_4_k_cu_73dec89b_28194cuda3std3__45__cpo6cbeginE
	.align		8
        /*0028*/ 	.dword	_ZN39_INTERNAL_be24e0ee_4_k_cu_73dec89b_28194cuda3std3__45__cpo4cendE
	.align		8
        /*0030*/ 	.dword	_ZN39_INTERNAL_be24e0ee_4_k_cu_73dec89b_28194cuda3std3__441_GLOBAL__N__be24e0ee_4_k_cu_73dec89b_28196ignoreE
	.align		8
        /*0038*/ 	.dword	_ZN39_INTERNAL_be24e0ee_4_k_cu_73dec89b_28194cuda3std3__419piecewise_constructE
	.align		8
        /*0040*/ 	.dword	_ZN39_INTERNAL_be24e0ee_4_k_cu_73dec89b_28194cuda3std3__48in_placeE
	.align		8
        /*0048*/ 	.dword	_ZN39_INTERNAL_be24e0ee_4_k_cu_73dec89b_28194cuda3std6ranges3__45__cpo4swapE
	.align		8
        /*0050*/ 	.dword	_ZN39_INTERNAL_be24e0ee_4_k_cu_73dec89b_28194cuda3std6ranges3__45__cpo9iter_moveE
	.align		8
        /*0058*/ 	.dword	_ZN39_INTERNAL_be24e0ee_4_k_cu_73dec89b_28194cute7productE
	.align		8
        /*0060*/ 	.dword	_ZN39_INTERNAL_be24e0ee_4_k_cu_73dec89b_28194cute1_E
	.align		8
        /*0068*/ 	.dword	$str$22
	.align		8
        /*0070*/ 	.dword	$str$23


//--------------------- .text._ZN7cutlass13device_kernelINS_4gemm6kernel13GemmUniversalIN4cute5tupleIJiiiiEEENS1_10collective13CollectiveMmaINS1_34MainloopSm90TmaGmmaWarpSpecializedILi6ENS5_IJNS4_1CILi1EEESB_SB_EEENS1_35KernelTmaWarpSpecializedCooperativeEEENS5_IJNSA_ILi256EEENSA_ILi8EEENSA_ILi128EEEEEEaNS5_IJlSB_lEEEaSJ_NS4_8TiledMMAINS4_8MMA_AtomIJNS4_4SM904GMMA25MMA_64x8x32_S32S8S8_SS_TNEEEENS4_6LayoutINS5_IJNSA_ILi2EEESB_SB_EEENS5_IJSB_NSA_ILi0EEEST_EEEEENS5_IJNS4_10UnderscoreESW_SW_EEEEENS4_13SM90_TMA_LOADENS4_14ComposedLayoutINS4_7SwizzleILi3ELi4ELi3EEENS4_18smem_ptr_flag_bitsILi8EEENSQ_INS5_IJSG_SH_EEENS5_IJSH_SB_EEEEEEEvNS4_8identityESZ_S18_vS19_EENS_8epilogue10collective6detail29Sm90TmaWarpSpecializedAdapterINS1C_15DefaultEpilogueIaSJ_SJ_NS1B_6thread17LinearCombinationIaLi1EiiLNS1G_9ScaleType4KindE0ELNS_15FloatRoundStyleE2EaEENS1_15EpilogueDefaultEEEEEvvEEEEvNT_6ParamsE --------------------------
	.section	.text._ZN7cutlass13device_kernelINS_4gemm6kernel13GemmUniversalIN4cute5tupleIJiiiiEEENS1_10collective13CollectiveMmaINS1_34MainloopSm90TmaGmmaWarpSpecializedILi6ENS5_IJNS4_1CILi1EEESB_SB_EEENS1_35KernelTmaWarpSpecializedCooperativeEEENS5_IJNSA_ILi256EEENSA_ILi8EEENSA_ILi128EEEEEEaNS5_IJlSB_lEEEaSJ_NS4_8TiledMMAINS4_8MMA_AtomIJNS4_4SM904GMMA25MMA_64x8x32_S32S8S8_SS_TNEEEENS4_6LayoutINS5_IJNSA_ILi2EEESB_SB_EEENS5_IJSB_NSA_ILi0EEEST_EEEEENS5_IJNS4_10UnderscoreESW_SW_EEEEENS4_13SM90_TMA_LOADENS4_14ComposedLayoutINS4_7SwizzleILi3ELi4ELi3EEENS4_18smem_ptr_flag_bitsILi8EEENSQ_INS5_IJSG_SH_EEENS5_IJSH_SB_EEEEEEEvNS4_8identityESZ_S18_vS19_EENS_8epilogue10collective6detail29Sm90TmaWarpSpecializedAdapterINS1C_15DefaultEpilogueIaSJ_SJ_NS1B_6thread17LinearCombinationIaLi1EiiLNS1G_9ScaleType4KindE0ELNS_15FloatRoundStyleE2EaEENS1_15EpilogueDefaultEEEEEvvEEEEvNT_6ParamsE,"ax",@progbits
	.align	128
.text._ZN7cutlass13device_kernelINS_4gemm6kernel13GemmUniversalIN4cute5tupleIJiiiiEEENS1_10collective13CollectiveMmaINS1_34MainloopSm90TmaGmmaWarpSpecializedILi6ENS5_IJNS4_1CILi1EEESB_SB_EEENS1_35KernelTmaWarpSpecializedCooperativeEEENS5_IJNSA_ILi256EEENSA_ILi8EEENSA_ILi128EEEEEEaNS5_IJlSB_lEEEaSJ_NS4_8TiledMMAINS4_8MMA_AtomIJNS4_4SM904GMMA25MMA_64x8x32_S32S8S8_SS_TNEEEENS4_6LayoutINS5_IJNSA_ILi2EEESB_SB_EEENS5_IJSB_NSA_ILi0EEEST_EEEEENS5_IJNS4_10UnderscoreESW_SW_EEEEENS4_13SM90_TMA_LOADENS4_14ComposedLayoutINS4_7SwizzleILi3ELi4ELi3EEENS4_18smem_ptr_flag_bitsILi8EEENSQ_INS5_IJSG_SH_EEENS5_IJSH_SB_EEEEEEEvNS4_8identityESZ_S18_vS19_EENS_8epilogue10collective6detail29Sm90TmaWarpSpecializedAdapterINS1C_15DefaultEpilogueIaSJ_SJ_NS1B_6thread17LinearCombinationIaLi1EiiLNS1G_9ScaleType4KindE0ELNS_15FloatRoundStyleE2EaEENS1_15EpilogueDefaultEEEEEvvEEEEvNT_6ParamsE:
        .type           _ZN7cutlass13device_kernelINS_4gemm6kernel13GemmUniversalIN4cute5tupleIJiiiiEEENS1_10collective13CollectiveMmaINS1_34MainloopSm90TmaGmmaWarpSpecializedILi6ENS5_IJNS4_1CILi1EEESB_SB_EEENS1_35KernelTmaWarpSpecializedCooperativeEEENS5_IJNSA_ILi256EEENSA_ILi8EEENSA_ILi128EEEEEEaNS5_IJlSB_lEEEaSJ_NS4_8TiledMMAINS4_8MMA_AtomIJNS4_4SM904GMMA25MMA_64x8x32_S32S8S8_SS_TNEEEENS4_6LayoutINS5_IJNSA_ILi2EEESB_SB_EEENS5_IJSB_NSA_ILi0EEEST_EEEEENS5_IJNS4_10UnderscoreESW_SW_EEEEENS4_13SM90_TMA_LOADENS4_14ComposedLayoutINS4_7SwizzleILi3ELi4ELi3EEENS4_18smem_ptr_flag_bitsILi8EEENSQ_INS5_IJSG_SH_EEENS5_IJSH_SB_EEEEEEEvNS4_8identityESZ_S18_vS19_EENS_8epilogue10collective6detail29Sm90TmaWarpSpecializedAdapterINS1C_15DefaultEpilogueIaSJ_SJ_NS1B_6thread17LinearCombinationIaLi1EiiLNS1G_9ScaleType4KindE0ELNS_15FloatRoundStyleE2EaEENS1_15EpilogueDefaultEEEEEvvEEEEvNT_6ParamsE,@function
        .size           _ZN7cutlass13device_kernelINS_4gemm6kernel13GemmUniversalIN4cute5tupleIJiiiiEEENS1_10collective13CollectiveMmaINS1_34MainloopSm90TmaGmmaWarpSpecializedILi6ENS5_IJNS4_1CILi1EEESB_SB_EEENS1_35KernelTmaWarpSpecializedCooperativeEEENS5_IJNSA_ILi256EEENSA_ILi8EEENSA_ILi128EEEEEEaNS5_IJlSB_lEEEaSJ_NS4_8TiledMMAINS4_8MMA_AtomIJNS4_4SM904GMMA25MMA_64x8x32_S32S8S8_SS_TNEEEENS4_6LayoutINS5_IJNSA_ILi2EEESB_SB_EEENS5_IJSB_NSA_ILi0EEEST_EEEEENS5_IJNS4_10UnderscoreESW_SW_EEEEENS4_13SM90_TMA_LOADENS4_14ComposedLayoutINS4_7SwizzleILi3ELi4ELi3EEENS4_18smem_ptr_flag_bitsILi8EEENSQ_INS5_IJSG_SH_EEENS5_IJSH_SB_EEEEEEEvNS4_8identityESZ_S18_vS19_EENS_8epilogue10collective6detail29Sm90TmaWarpSpecializedAdapterINS1C_15DefaultEpilogueIaSJ_SJ_NS1B_6thread17LinearCombinationIaLi1EiiLNS1G_9ScaleType4KindE0ELNS_15FloatRoundStyleE2EaEENS1_15EpilogueDefaultEEEEEvvEEEEvNT_6ParamsE,(.L_x_88 - _ZN7cutlass13device_kernelINS_4gemm6kernel13GemmUniversalIN4cute5tupleIJiiiiEEENS1_10collective13CollectiveMmaINS1_34MainloopSm90TmaGmmaWarpSpecializedILi6ENS5_IJNS4_1CILi1EEESB_SB_EEENS1_35KernelTmaWarpSpecializedCooperativeEEENS5_IJNSA_ILi256EEENSA_ILi8EEENSA_ILi128EEEEEEaNS5_IJlSB_lEEEaSJ_NS4_8TiledMMAINS4_8MMA_AtomIJNS4_4SM904GMMA25MMA_64x8x32_S32S8S8_SS_TNEEEENS4_6LayoutINS5_IJNSA_ILi2EEESB_SB_EEENS5_IJSB_NSA_ILi0EEEST_EEEEENS5_IJNS4_10UnderscoreESW_SW_EEEEENS4_13SM90_TMA_LOADENS4_14ComposedLayoutINS4_7SwizzleILi3ELi4ELi3EEENS4_18smem_ptr_flag_bitsILi8EEENSQ_INS5_IJSG_SH_EEENS5_IJSH_SB_EEEEEEEvNS4_8identityESZ_S18_vS19_EENS_8epilogue10collective6detail29Sm90TmaWarpSpecializedAdapterINS1C_15DefaultEpilogueIaSJ_SJ_NS1B_6thread17LinearCombinationIaLi1EiiLNS1G_9ScaleType4KindE0ELNS_15FloatRoundStyleE2EaEENS1_15EpilogueDefaultEEEEEvvEEEEvNT_6ParamsE)
        .other          _ZN7cutlass13device_kernelINS_4gemm6kernel13GemmUniversalIN4cute5tupleIJiiiiEEENS1_10collective13CollectiveMmaINS1_34MainloopSm90TmaGmmaWarpSpecializedILi6ENS5_IJNS4_1CILi1EEESB_SB_EEENS1_35KernelTmaWarpSpecializedCooperativeEEENS5_IJNSA_ILi256EEENSA_ILi8EEENSA_ILi128EEEEEEaNS5_IJlSB_lEEEaSJ_NS4_8TiledMMAINS4_8MMA_AtomIJNS4_4SM904GMMA25MMA_64x8x32_S32S8S8_SS_TNEEEENS4_6LayoutINS5_IJNSA_ILi2EEESB_SB_EEENS5_IJSB_NSA_ILi0EEEST_EEEEENS5_IJNS4_10UnderscoreESW_SW_EEEEENS4_13SM90_TMA_LOADENS4_14ComposedLayoutINS4_7SwizzleILi3ELi4ELi3EEENS4_18smem_ptr_flag_bitsILi8EEENSQ_INS5_IJSG_SH_EEENS5_IJSH_SB_EEEEEEEvNS4_8identityESZ_S18_vS19_EENS_8epilogue10collective6detail29Sm90TmaWarpSpecializedAdapterINS1C_15DefaultEpilogueIaSJ_SJ_NS1B_6thread17LinearCombinationIaLi1EiiLNS1G_9ScaleType4KindE0ELNS_15FloatRoundStyleE2EaEENS1_15EpilogueDefaultEEEEEvvEEEEvNT_6ParamsE,@"STO_CUDA_ENTRY STV_DEFAULT"
_ZN7cutlass13device_kernelINS_4gemm6kernel13GemmUniversalIN4cute5tupleIJiiiiEEENS1_10collective13CollectiveMmaINS1_34MainloopSm90TmaGmmaWarpSpecializedILi6ENS5_IJNS4_1CILi1EEESB_SB_EEENS1_35KernelTmaWarpSpecializedCooperativeEEENS5_IJNSA_ILi256EEENSA_ILi8EEENSA_ILi128EEEEEEaNS5_IJlSB_lEEEaSJ_NS4_8TiledMMAINS4_8MMA_AtomIJNS4_4SM904GMMA25MMA_64x8x32_S32S8S8_SS_TNEEEENS4_6LayoutINS5_IJNSA_ILi2EEESB_SB_EEENS5_IJSB_NSA_ILi0EEEST_EEEEENS5_IJNS4_10UnderscoreESW_SW_EEEEENS4_13SM90_TMA_LOADENS4_14ComposedLayoutINS4_7SwizzleILi3ELi4ELi3EEENS4_18smem_ptr_flag_bitsILi8EEENSQ_INS5_IJSG_SH_EEENS5_IJSH_SB_EEEEEEEvNS4_8identityESZ_S18_vS19_EENS_8epilogue10collective6detail29Sm90TmaWarpSpecializedAdapterINS1C_15DefaultEpilogueIaSJ_SJ_NS1B_6thread17LinearCombinationIaLi1EiiLNS1G_9ScaleType4KindE0ELNS_15FloatRoundStyleE2EaEENS1_15EpilogueDefaultEEEEEvvEEEEvNT_6ParamsE:
[----:B------:R-:W0:Y:S01]  /*0000*/  LDC R1, c[0x0][0x28] ;  /* 0x00000a00ff017b82 */ /* 0x000e220000000800 */
[----:B------:R-:W1:Y:S01]  /*0010*/  S2R R22, SR_TID.X ;  /* 0x0000000000167919 */ /* 0x000e620000002100 */
[----:B------:R-:W-:Y:S01]  /*0020*/  ELECT P0, URZ, PT ;  /* 0x00000000003f782f */ /* 0x000fe20003800000 */
[----:B------:R-:W-:Y:S01]  /*0030*/  BSSY B0, `(.L_x_0) ;  /* 0x000000f000007945 */ /* 0x000fe20003800000 */
[--C-:B-1----:R-:W-:Y:S02]  /*0040*/  SHF.R.U32.HI R0, RZ, 0x5, R22.reuse ;  /* 0x00000005ff007819 */ /* 0x102fe40000011616 */
[----:B------:R-:W-:-:S03]  /*0050*/  SHF.R.U32.HI R12, RZ, 0x7, R22 ;  /* 0x00000007ff0c7819 */ /* 0x000fc60000011616 */
[----:B------:R-:W1:Y:S04]  /*0060*/  SHFL.IDX PT, R2, R0, RZ, 0x1f ;  /* 0x00001fff00027589 */ /* 0x000e6800000e0000 */
[----:B------:R2:W3:Y:S01]  /*0070*/  SHFL.IDX PT, R8, R12, RZ, 0x1f ;  /* 0x00001fff0c087589 */ /* 0x0004e200000e0000 */
[----:B-1----:R-:W-:-:S13]  /*0080*/  ISETP.NE.OR P0, PT, R2, RZ, !P0 ;  /* 0x000000ff0200720c */ /* 0x002fda0004705670 */
[----:B0-23--:R-:W-:Y:S05]  /*0090*/  @P0 BRA `(.L_x_1) ;  /* 0x0000000000200947 */ /* 0x00dfea0003800000 */
[----:B------:R-:W-:Y:S02]  /*00a0*/  ULDC.64 UR4, c[0x0][0x198] ;  /* 0x0000660000047ab9 */ /* 0x000fe40000000a00 */
[----:B------:R-:W-:Y:S02]  /*00b0*/  UIADD3 UR6, UP0, UR4, 0xf0, URZ ;  /* 0x000000f004067890 */ /* 0x000fe4000ff1e03f */
[----:B------:R-:W-:Y:S02]  /*00c0*/  UIADD3 UR4, UP1, UR4, 0x1f0, URZ ;  /* 0x000001f004047890 */ /* 0x000fe4000ff3e03f */
[----:B------:R-:W-:Y:S02]  /*00d0*/  UIADD3.X UR7, URZ, UR5, URZ, UP0, !UPT ;  /* 0x000000053f077290 */ /* 0x000fe400087fe43f */
[----:B------:R-:W-:-:S07]  /*00e0*/  UIADD3.X UR5, URZ, UR5, URZ, UP1, !UPT ;  /* 0x000000053f057290 */ /* 0x000fce0008ffe43f */
[----:B------:R0:W-:Y:S02]  /*00f0*/  UTMACCTL.PF [UR6] ;  /* 0x00000000060079b9 */ /* 0x0001e40008040000 */
[----:B------:R0:W-:Y:S02]  /*0100*/  UTMACCTL.PF [UR4] ;  /* 0x00000000040079b9 */ /* 0x0001e40008040000 */
[----:B0-----:R-:W-:Y:S01]  /*0110*/  NOP ;  /* 0x0000000000007918 */ /* 0x001fe20000000000 */
.L_x_1:
[----:B------:R-:W-:Y:S05]  /*0120*/  BSYNC B0 ;  /* 0x0000000000007941 */ /* 0x000fea0003800000 */
.L_x_0:
[----:B------:R-:W0:Y:S02]  /*0130*/  SHFL.IDX PT, R3, R0, RZ, 0x1f ;  /* 0x00001fff00037589 */ /* 0x000e2400000e0000 */
[----:B0-----:R-:W-:-:S13]  /*0140*/  ISETP.NE.AND P0, PT, R3, RZ, PT ;  /* 0x000000ff0300720c */ /* 0x001fda0003f05270 */
[----:B------:R-:W-:Y:S05]  /*0150*/  @P0 BRA `(.L_x_2) ;  /* 0x0000000000680947 */ /* 0x000fea0003800000 */
[----:B------:R-:W0:Y:S01]  /*0160*/  S2UR UR8, SR_CgaCtaId ;  /* 0x00000000000879c3 */ /* 0x000e220000008800 */
[----:B------:R-:W-:Y:S01]  /*0170*/  UMOV UR4, 0x400 ;  /* 0x0000040000047882 */ /* 0x000fe20000000000 */
[----:B------:R-:W-:Y:S01]  /*0180*/  UMOV UR5, 0x1 ;  /* 0x0000000100057882 */ /* 0x000fe20000000000 */
[----:B------:R-:W-:Y:S01]  /*0190*/  UMOV UR6, 0x100 ;  /* 0x0000010000067882 */ /* 0x000fe20000000000 */
[----:B------:R-:W-:Y:S01]  /*01a0*/  ELECT P0, URZ, PT ;  /* 0x00000000003f782f */ /* 0x000fe20003800000 */
[----:B------:R-:W-:-:S04]  /*01b0*/  UIADD3 UR6, -UR6, 0x100000, URZ ;  /* 0x0010000006067890 */ /* 0x000fc8000fffe13f */
[----:B------:R-:W-:Y:S02]  /*01c0*/  USHF.L.U32 UR7, UR6, 0xb, URZ ;  /* 0x0000000b06077899 */ /* 0x000fe4000800063f */
[----:B------:R-:W-:Y:S02]  /*01d0*/  USHF.L.U32 UR6, UR6, 0x1, URZ ;  /* 0x0000000106067899 */ /* 0x000fe4000800063f */
[----:B0-----:R-:W-:Y:S02]  /*01e0*/  ULEA UR8, UR8, UR4, 0x18 ;  /* 0x0000000408087291 */ /* 0x001fe4000f8ec03f */
[----:B------:R-:W-:-:S04]  /*01f0*/  UIADD3 UR4, -UR5, 0x100000, URZ ;  /* 0x0010000005047890 */ /* 0x000fc8000fffe13f */
[----:B------:R-:W-:Y:S02]  /*0200*/  USHF.L.U32 UR5, UR4, 0xb, URZ ;  /* 0x0000000b04057899 */ /* 0x000fe4000800063f */
[----:B------:R-:W-:Y:S01]  /*0210*/  USHF.L.U32 UR4, UR4, 0x1, URZ ;  /* 0x0000000104047899 */ /* 0x000fe2000800063f */
[----:B------:R-:W0:Y:S11]  /*0220*/  FENCE.VIEW.ASYNC.S ;  /* 0x00000000000073c6 */ /* 0x000e360000000000 */
[----:B0-----:R0:W1:Y:S01]  /*0230*/  SYNCS.EXCH.64 URZ, [UR8], UR4 ;  /* 0x00000004083f75b2 */ /* 0x0010620008000100 */
[----:B------:R0:W2:Y:S01]  /*0240*/  SYNCS.EXCH.64 URZ, [UR8+0x30], UR6 ;  /* 0x00003006083f75b2 */ /* 0x0000a20008000100 */
[----:B------:R0:W3:Y:S01]  /*0250*/  SYNCS.EXCH.64 URZ, [UR8+0x8], UR4 ;  /* 0x00000804083f75b2 */ /* 0x0000e20008000100 */
[----:B------:R0:W4:Y:S01]  /*0260*/  SYNCS.EXCH.64 URZ, [UR8+0x38], UR6 ;  /* 0x00003806083f75b2 */ /* 0x0001220008000100 */
[----:B------:R0:W0:Y:S01]  /*0270*/  SYNCS.EXCH.64 URZ, [UR8+0x10], UR4 ;  /* 0x00001004083f75b2 */ /* 0x0000220008000100 */
[----:B------:R0:W0:Y:S01]  /*0280*/  SYNCS.EXCH.64 URZ, [UR8+0x40], UR6 ;  /* 0x00004006083f75b2 */ /* 0x0000220008000100 */
[----:B------:R0:W0:Y:S01]  /*0290*/  SYNCS.EXCH.64 URZ, [UR8+0x18], UR4 ;  /* 0x00001804083f75b2 */ /* 0x0000220008000100 */
[----:B------:R0:W0:Y:S01]  /*02a0*/  SYNCS.EXCH.64 URZ, [UR8+0x48], UR6 ;  /* 0x00004806083f75b2 */ /* 0x0000220008000100 */
[----:B------:R0:W0:Y:S01]  /*02b0*/  SYNCS.EXCH.64 URZ, [UR8+0x20], UR4 ;  /* 0x00002004083f75b2 */ /* 0x0000220008000100 */
[----:B------:R0:W0:Y:S01]  /*02c0*/  SYNCS.EXCH.64 URZ, [UR8+0x50], UR6 ;  /* 0x00005006083f75b2 */ /* 0x0000220008000100 */
[----:B------:R0:W0:Y:S01]  /*02d0*/  SYNCS.EXCH.64 URZ, [UR8+0x28], UR4 ;  /* 0x00002804083f75b2 */ /* 0x0000220008000100 */
[----:B------:R0:W0:Y:S01]  /*02e0*/  SYNCS.EXCH.64 URZ, [UR8+0x58], UR6 ;  /* 0x00005806083f75b2 */ /* 0x0000220008000100 */
[----:B------:R-:W-:Y:S01]  /*02f0*/  NOP ;  /* 0x0000000000007918 */ /* 0x000fe20000000000 */
.L_x_2:
[----:B------:R-:W5:Y:S01]  /*0300*/  SHFL.IDX PT, R0, R0, RZ, 0x1f ;  /* 0x00001fff00007589 */ /* 0x000f6200000e0000 */
[----:B------:R-:W-:Y:S01]  /*0310*/  ELECT P0, URZ, PT ;  /* 0x00000000003f782f */ /* 0x000fe20003800000 */
[----:B------:R-:W1:Y:S01]  /*0320*/  LDC R19, c[0x0][0x65c] ;  /* 0x00019700ff137b82 */ /* 0x000e620000000800 */
[----:B------:R-:W-:Y:S01]  /*0330*/  SHF.R.S32.HI R5, RZ, 0x1f, R2 ;  /* 0x0000001fff057819 */ /* 0x000fe20000011402 */
[----:B------:R-:W2:Y:S01]  /*0340*/  S2R R3, SR_CTAID.Y ;  /* 0x0000000000037919 */ /* 0x000ea20000002600 */
[----:B0-----:R-:W-:Y:S01]  /*0350*/  UMOV UR4, 0x20 ;  /* 0x0000002000047882 */ /* 0x001fe20000000000 */
[----:B------:R-:W-:Y:S01]  /*0360*/  NOP ;  /* 0x0000000000007918 */ /* 0x000fe20000000000 */
[----:B------:R-:W-:Y:S01]  /*0370*/  LEA.HI R5, R5, R2, RZ, 0x2 ;  /* 0x0000000205057211 */ /* 0x000fe200078f10ff */
[----:B------:R-:W0:Y:S01]  /*0380*/  S2R R4, SR_CTAID.X ;  /* 0x0000000000047919 */ /* 0x000e220000002500 */
[----:B------:R-:W-:Y:S01]  /*0390*/  ISETP.NE.AND P2, PT, R8, RZ, PT ;  /* 0x000000ff0800720c */ /* 0x000fe20003f45270 */
[----:B------:R-:W-:Y:S01]  /*03a0*/  NOP ;  /* 0x0000000000007918 */ /* 0x000fe20000000000 */
[----:B------:R-:W-:-:S02]  /*03b0*/  LOP3.LUT R5, R5, 0xfffffffc, RZ, 0xc0, !PT ;  /* 0xfffffffc05057812 */ /* 0x000fc400078ec0ff */
[----:B-----5:R-:W-:Y:S02]  /*03c0*/  ISETP.NE.OR P0, PT, R0, RZ, !P0 ;  /* 0x000000ff0000720c */ /* 0x020fe40004705670 */
[----:B-1----:R-:W-:-:S04]  /*03d0*/  ISETP.NE.AND P3, PT, R19, 0x1, PT ;  /* 0x000000011300780c */ /* 0x002fc80003f65270 */
[----:B------:R-:W-:Y:S01]  /*03e0*/  P2R R0, PR, RZ, 0x8 ;  /* 0x00000008ff007803 */ /* 0x000fe20000000000 */
[----:B------:R-:W-:Y:S01]  /*03f0*/  IMAD.IADD R0, R2, 0x1, -R5 ;  /* 0x0000000102007824 */ /* 0x000fe200078e0a05 */
[----:B------:R-:W-:Y:S01]  /*0400*/  LOP3.LUT R2, R22, 0x7f, RZ, 0xc0, !PT ;  /* 0x0000007f16027812 */ /* 0x000fe200078ec0ff */
[----:B------:R-:W-:-:S03]  /*0410*/  IMAD.MOV.U32 R5, RZ, RZ, RZ ;  /* 0x000000ffff057224 */ /* 0x000fc600078e00ff */
[----:B------:R-:W-:Y:S01]  /*0420*/  ISETP.NE.AND P1, PT, R0, 0x3, PT ;  /* 0x000000030000780c */ /* 0x000fe20003f25270 */
[----:B------:R-:W-:Y:S01]  /*0430*/  VOTEU.ALL UP0, P0 ;  /* 0x00000000003f7886 */ /* 0x000fe20000000000 */
[----:B------:R-:W-:Y:S01]  /*0440*/  VOTEU.ALL UP1, P0 ;  /* 0x00000000003f7886 */ /* 0x000fe20000020000 */
[----:B------:R-:W0:Y:S01]  /*0450*/  @P3 LDC R17, c[0x0][0x10] ;  /* 0x00000400ff113b82 */ /* 0x000e220000000800 */
[----:B--2---:R-:W-:Y:S02]  /*0460*/  @P3 IMAD.MOV.U32 R6, RZ, RZ, R3 ;  /* 0x000000ffff063224 */ /* 0x004fe400078e0003 */
[----:B------:R-:W-:Y:S01]  /*0470*/  @!UP0 UMOV UR6, 0x400 ;  /* 0x0000040000068882 */ /* 0x000fe20000000000 */
[----:B------:R-:W-:-:S04]  /*0480*/  @!UP0 UIADD3 UR4, -UR4, 0x100000, URZ ;  /* 0x0010000004048890 */ /* 0x000fc8000fffe13f */
[----:B------:R-:W-:Y:S02]  /*0490*/  @!UP0 USHF.L.U32 UR5, UR4, 0xb, URZ ;  /* 0x0000000b04058899 */ /* 0x000fe4000800063f */
[----:B------:R-:W-:Y:S01]  /*04a0*/  @!UP0 USHF.L.U32 UR4, UR4, 0x1, URZ ;  /* 0x0000000104048899 */ /* 0x000fe2000800063f */
[----:B------:R-:W-:Y:S01]  /*04b0*/  @P3 IMAD.MOV.U32 R7, RZ, RZ, RZ ;  /* 0x000000ffff073224 */ /* 0x000fe200078e00ff */
[----:B------:R-:W1:Y:S08]  /*04c0*/  @!UP0 S2UR UR7, SR_CgaCtaId ;  /* 0x00000000000789c3 */ /* 0x000e700000008800 */
[----:B------:R-:W2:Y:S01]  /*04d0*/  @!P3 LDC R9, c[0x0][0xc] ;  /* 0x00000300ff09bb82 */ /* 0x000ea20000000800 */
[----:B0-----:R-:W-:Y:S01]  /*04e0*/  @P3 IMAD.WIDE.U32 R16, R4, R17, R6 ;  /* 0x0000001104103225 */ /* 0x001fe200078e0006 */
[----:B-1----:R-:W-:Y:S01]  /*04f0*/  @!UP0 ULEA UR8, UR7, UR6, 0x18 ;  /* 0x0000000607088291 */ /* 0x002fe2000f8ec03f */
[----:B------:R-:W-:-:S02]  /*0500*/  VOTEU.ALL UP0, P0 ;  /* 0x00000000003f7886 */ /* 0x000fc40000000000 */
[----:B------:R-:W-:Y:S01]  /*0510*/  ULDC UR6, c[0x0][0xc] ;  /* 0x0000030000067ab9 */ /* 0x000fe20000000800 */
[----:B------:R-:W-:Y:S01]  /*0520*/  ISETP.EQ.OR P0, PT, R0, RZ, !P1 ;  /* 0x000000ff0000720c */ /* 0x000fe20004f02670 */
[----:B------:R-:W-:-:S03]  /*0530*/  ULDC UR7, c[0x0][0x10] ;  /* 0x0000040000077ab9 */ /* 0x000fc60000000800 */
[C---:B------:R-:W-:Y:S01]  /*0540*/  ISETP.EQ.AND P0, PT, R8.reuse, RZ, P0 ;  /* 0x000000ff0800720c */ /* 0x040fe20000702270 */
[----:B------:R-:W-:Y:S02]  /*0550*/  VIADD R8, R8, 0xffffffff ;  /* 0xffffffff08087836 */ /* 0x000fe40000000000 */
[----:B--2---:R-:W-:Y:S01]  /*0560*/  @!P3 IMAD.WIDE.U32 R6, R9, R3, R4 ;  /* 0x000000030906b225 */ /* 0x004fe200078e0004 */
[----:B------:R-:W0:Y:S02]  /*0570*/  FENCE.VIEW.ASYNC.S ;  /* 0x00000000000073c6 */ /* 0x000e240000000000 */
[----:B0-----:R-:W3:Y:S01]  /*0580*/  @!UP0 SYNCS.EXCH.64 URZ, [UR8+0x70], UR4 ;  /* 0x00007004083f85b2 */ /* 0x001ee20008000100 */
[----:B------:R-:W-:Y:S01]  /*0590*/  SEL R18, RZ, 0x1, !P0 ;  /* 0x00000001ff127807 */ /* 0x000fe20004000000 */
[----:B------:R-:W-:Y:S01]  /*05a0*/  @P3 IMAD.MOV.U32 R9, RZ, RZ, RZ ;  /* 0x000000ffff093224 */ /* 0x000fe200078e00ff */
[----:B------:R-:W-:Y:S01]  /*05b0*/  ISETP.GE.U32.AND P1, PT, R8, 0x2, PT ;  /* 0x000000020800780c */ /* 0x000fe20003f26070 */
[----:B------:R-:W-:-:S02]  /*05c0*/  @!P3 IMAD.MOV.U32 R16, RZ, RZ, R6 ;  /* 0x000000ffff10b224 */ /* 0x000fc400078e0006 */
[----:B------:R-:W-:Y:S01]  /*05d0*/  @P3 IMAD.IADD R17, R17, 0x1, R9 ;  /* 0x0000000111113824 */ /* 0x000fe200078e0209 */
[----:B------:R-:W-:Y:S01]  /*05e0*/  SEL R18, R18, 0x2, P1 ;  /* 0x0000000212127807 */ /* 0x000fe20000800000 */
[----:B------:R-:W-:Y:S01]  /*05f0*/  @!P3 IMAD.MOV.U32 R17, RZ, RZ, R7 ;  /* 0x000000ffff11b224 */ /* 0x000fe200078e0007 */
[----:B------:R0:W3:Y:S01]  /*0600*/  @!UP1 SYNCS.EXCH.64 URZ, [UR8+0x78], UR4 ;  /* 0x00007804083f95b2 */ /* 0x0000e20008000100 */
[----:B------:R-:W-:Y:S01]  /*0610*/  NOP ;  /* 0x0000000000007918 */ /* 0x000fe20000000000 */
[----:B0-----:R-:W-:-:S03]  /*0620*/  UIMAD.WIDE.U32 UR4, UR6, UR7, URZ ;  /* 0x00000007060472a5 */ /* 0x001fc6000f8e003f */
[----:B------:R-:W-:Y:S02]  /*0630*/  ULDC UR6, c[0x0][0x14] ;  /* 0x0000050000067ab9 */ /* 0x000fe40000000800 */
[----:B------:R-:W-:Y:S02]  /*0640*/  UIMAD.WIDE.U32 UR36, UR4, UR6, URZ ;  /* 0x00000006042472a5 */ /* 0x000fe4000f8e003f */
[----:B------:R-:W-:-:S04]  /*0650*/  UIMAD UR42, UR5, UR6, URZ ;  /* 0x00000006052a72a4 */ /* 0x000fc8000f8e023f */
[----:B------:R-:W-:Y:S01]  /*0660*/  UIADD3 UR42, UR37, UR42, URZ ;  /* 0x0000002a252a7290 */ /* 0x000fe2000fffe03f */
[----:B---34-:R-:W-:Y:S06]  /*0670*/  BAR.SYNC.DEFER_BLOCKING 0x0 ;  /* 0x0000000000007b1d */ /* 0x018fec0000010000 */
[----:B------:R-:W-:Y:S05]  /*0680*/  @!P2 BRA `(.L_x_3) ;  /* 0x0000002800f8a947 */ /* 0x000fea0003800000 */
[----:B------:R-:W-:-:S13]  /*0690*/  ISETP.GT.U32.AND P0, PT, R8, 0x1, PT ;  /* 0x000000010800780c */ /* 0x000fda0003f04070 */
[----:B------:R-:W-:Y:S05]  /*06a0*/  @P0 EXIT ;  /* 0x000000000000094d */ /* 0x000fea0003800000 */
[----:B------:R-:W-:Y:S01]  /*06b0*/  ULDC.64 UR4, c[0x0][0x650] ;  /* 0x0001940000047ab9 */ /* 0x000fe20000000a00 */
[----:B------:R-:W-:Y:S01]  /*06c0*/  PRMT R0, RZ, 0x7610, R0 ;  /* 0x00007610ff007816 */ /* 0x000fe20000000000 */
[----:B------:R-:W-:Y:S01]  /*06d0*/  IMAD.MOV.U32 R37, RZ, RZ, -0x1 ;  /* 0xffffffffff257424 */ /* 0x000fe200078e00ff */
[----:B------:R-:W-:Y:S01]  /*06e0*/  ISETP.GE.U32.AND P0, PT, R16, UR4, PT ;  /* 0x0000000410007c0c */ /* 0x000fe2000bf06070 */
[----:B------:R-:W-:Y:S02]  /*06f0*/  IMAD.MOV.U32 R38, RZ, RZ, -0x1 ;  /* 0xffffffffff267424 */ /* 0x000fe400078e00ff */
[----:B------:R-:W-:Y:S01]  /*0700*/  IMAD.MOV.U32 R39, RZ, RZ, -0x1 ;  /* 0xffffffffff277424 */ /* 0x000fe200078e00ff */
[----:B------:R-:W-:-:S13]  /*0710*/  ISETP.GE.U32.AND.EX P0, PT, R17, UR5, PT, P0 ;  /* 0x0000000511007c0c */ /* 0x000fda000bf06100 */
[----:B------:R-:W-:Y:S05]  /*0720*/  @P0 BRA `(.L_x_4) ;  /* 0x0000000400540947 */ /* 0x000fea0003800000 */
[----:B------:R-:W0:Y:S01]  /*0730*/  LDC.64 R14, c[0x0][0x628] ;  /* 0x00018a00ff0e7b82 */ /* 0x000e220000000a00 */
[----:B------:R-:W-:Y:S02]  /*0740*/  IMAD.MOV.U32 R6, RZ, RZ, R16 ;  /* 0x000000ffff067224 */ /* 0x000fe400078e0010 */
[----:B------:R-:W-:-:S05]  /*0750*/  IMAD.MOV.U32 R7, RZ, RZ, R17 ;  /* 0x000000ffff077224 */ /* 0x000fca00078e0011 */
[----:B------:R-:W1:Y:S08]  /*0760*/  LDC R0, c[0x0][0x630] ;  /* 0x00018c00ff007b82 */ /* 0x000e700000000800 */
[----:B------:R-:W2:Y:S01]  /*0770*/  LDC.64 R20, c[0x0][0x620] ;  /* 0x00018800ff147b82 */ /* 0x000ea20000000a00 */
[----:B0-----:R-:W-:-:S04]  /*0780*/  ISETP.NE.U32.AND P0, PT, R14, RZ, PT ;  /* 0x000000ff0e00720c */ /* 0x001fc80003f05070 */
[----:B------:R-:W-:-:S13]  /*0790*/  ISETP.NE.AND.EX P0, PT, R15, RZ, PT, P0 ;  /* 0x000000ff0f00720c */ /* 0x000fda0003f05300 */
[----:B-12---:R-:W-:Y:S05]  /*07a0*/  @!P0 BRA `(.L_x_5) ;  /* 0x0000000000288947 */ /* 0x006fea0003800000 */
[----:B------:R-:W0:Y:S02]  /*07b0*/  LDC R11, c[0x0][0x634] ;  /* 0x00018d00ff0b7b82 */ /* 0x000e240000000800 */
[----:B0-----:R-:W-:-:S05]  /*07c0*/  IADD3 R11, P0, R16, R11, RZ ;  /* 0x0000000b100b7210 */ /* 0x001fca0007f1e0ff */
[----:B------:R-:W-:-:S04]  /*07d0*/  IMAD.X R13, RZ, RZ, R17, P0 ;  /* 0x000000ffff0d7224 */ /* 0x000fc800000e0611 */
[----:B------:R-:W-:-:S04]  /*07e0*/  IMAD.WIDE.U32 R6, R13, R14, RZ ;  /* 0x0000000e0d067225 */ /* 0x000fc800078e00ff */
[----:B------:R-:W-:-:S04]  /*07f0*/  IMAD.WIDE.U32 R8, P0, R11, R15, R6 ;  /* 0x0000000f0b087225 */ /* 0x000fc80007800006 */
[----:B------:R-:W-:-:S04]  /*0800*/  IMAD.WIDE.U32 R6, R11, R14, RZ ;  /* 0x0000000e0b067225 */ /* 0x000fc800078e00ff */
[----:B------:R-:W-:Y:S01]  /*0810*/  IMAD.X R11, RZ, RZ, RZ, P0 ;  /* 0x000000ffff0b7224 */ /* 0x000fe200000e06ff */
[----:B------:R-:W-:Y:S01]  /*0820*/  IADD3 RZ, P0, R7, R8, RZ ;  /* 0x0000000807ff7210 */ /* 0x000fe20007f1e0ff */
[----:B------:R-:W-:-:S04]  /*0830*/  IMAD.MOV.U32 R10, RZ, RZ, R9 ;  /* 0x000000ffff0a7224 */ /* 0x000fc800078e0009 */
[----:B------:R-:W-:-:S08]  /*0840*/  IMAD.WIDE.U32.X R6, R13, R15, R10, P0 ;  /* 0x0000000f0d067225 */ /* 0x000fd000000e040a */
.L_x_5:
[-CC-:B------:R-:W-:Y:S01]  /*0850*/  SHF.R.U64 R39, R6, R0.reuse, R7.reuse ;  /* 0x0000000006277219 */ /* 0x180fe20000001207 */
[----:B------:R-:W0:Y:S01]  /*0860*/  LDC R10, c[0x0][0x618] ;  /* 0x00018600ff0a7b82 */ /* 0x000e220000000800 */
[----:B------:R-:W-:Y:S01]  /*0870*/  SHF.R.U32.HI R5, RZ, R0, R7 ;  /* 0x00000000ff057219 */ /* 0x000fe20000011607 */
[----:B------:R-:W-:Y:S01]  /*0880*/  ULDC UR4, c[0x0][0x150] ;  /* 0x0000540000047ab9 */ /* 0x000fe20000000800 */
[----:B------:R-:W-:Y:S02]  /*0890*/  IADD3 R9, P0, RZ, -R39, RZ ;  /* 0x80000027ff097210 */ /* 0x000fe40007f1e0ff */
[----:B------:R-:W-:-:S03]  /*08a0*/  I2FP.F32.U32 R0, R4 ;  /* 0x0000000400007245 */ /* 0x000fc60000201000 */
[----:B------:R-:W1:Y:S01]  /*08b0*/  LDC.64 R30, c[0x0][0x640] ;  /* 0x00019000ff1e7b82 */ /* 0x000e620000000a00 */
[----:B------:R-:W-:Y:S02]  /*08c0*/  IMAD.X R11, RZ, RZ, ~R5, P0 ;  /* 0x000000ffff0b7224 */ /* 0x000fe400000e0e05 */
[----:B------:R-:W-:Y:S01]  /*08d0*/  FMUL R0, R0, UR4 ;  /* 0x0000000400007c20 */ /* 0x000fe20008400000 */
[----:B------:R-:W-:Y:S01]  /*08e0*/  IMAD.WIDE.U32 R6, R9, R20, R16 ;  /* 0x0000001409067225 */ /* 0x000fe200078e0010 */
[----:B------:R-:W-:-:S03]  /*08f0*/  ULDC UR4, c[0x0][0x154] ;  /* 0x0000550000047ab9 */ /* 0x000fc60000000800 */
[----:B------:R-:W-:Y:S01]  /*0900*/  IMAD R8, R11, R20, RZ ;  /* 0x000000140b087224 */ /* 0x000fe200078e02ff */
[----:B------:R-:W2:Y:S01]  /*0910*/  LDC R5, c[0x0][0x144] ;  /* 0x00005100ff057b82 */ /* 0x000ea20000000800 */
[----:B------:R-:W3:Y:S02]  /*0920*/  F2I.U32.TRUNC.NTZ R0, R0 ;  /* 0x0000000000007305 */ /* 0x000ee4000020f000 */
[----:B------:R-:W-:-:S04]  /*0930*/  IMAD R9, R9, R21, R8 ;  /* 0x0000001509097224 */ /* 0x000fc800078e0208 */
[----:B------:R-:W-:Y:S01]  /*0940*/  IMAD.IADD R7, R7, 0x1, R9 ;  /* 0x0000000107077824 */ /* 0x000fe200078e0209 */
[----:B------:R-:W4:Y:S01]  /*0950*/  LDC R24, c[0x0][0x608] ;  /* 0x00018200ff187b82 */ /* 0x000f220000000800 */
[----:B------:R-:W-:-:S03]  /*0960*/  IMAD.MOV.U32 R9, RZ, RZ, -0x1 ;  /* 0xffffffffff097424 */ /* 0x000fc600078e00ff */
[-CC-:B0-----:R-:W-:Y:S02]  /*0970*/  SHF.R.U64 R20, R6, R10.reuse, R7.reuse ;  /* 0x0000000a06147219 */ /* 0x181fe40000001207 */
[----:B------:R-:W-:Y:S02]  /*0980*/  I2FP.F32.U32 R6, R3 ;  /* 0x0000000300067245 */ /* 0x000fe40000201000 */
[----:B------:R-:W0:Y:S01]  /*0990*/  LDC R28, c[0x0][0x658] ;  /* 0x00019600ff1c7b82 */ /* 0x000e220000000800 */
[----:B-1----:R-:W-:Y:S01]  /*09a0*/  ISETP.NE.U32.AND P0, PT, R30, RZ, PT ;  /* 0x000000ff1e00720c */ /* 0x002fe20003f05070 */
[----:B---3--:R-:W-:Y:S02]  /*09b0*/  IMAD.MOV R8, RZ, RZ, -R0 ;  /* 0x000000ffff087224 */ /* 0x008fe400078e0a00 */
[----:B------:R-:W-:Y:S01]  /*09c0*/  FMUL R6, R6, UR4 ;  /* 0x0000000406067c20 */ /* 0x000fe20008400000 */
[----:B------:R-:W-:Y:S02]  /*09d0*/  SHF.R.U32.HI R7, RZ, R10, R7 ;  /* 0x0000000aff077219 */ /* 0x000fe40000011607 */
[----:B------:R-:W-:Y:S01]  /*09e0*/  ISETP.NE.AND.EX P0, PT, R31, RZ, PT, P0 ;  /* 0x000000ff1f00720c */ /* 0x000fe20003f05300 */
[----:B------:R1:W3:Y:S01]  /*09f0*/  F2I.U32.TRUNC.NTZ R13, R6 ;  /* 0x00000006000d7305 */ /* 0x0002e2000020f000 */
[----:B------:R-:W1:Y:S01]  /*0a00*/  LDC R14, c[0x0][0x148] ;  /* 0x00005200ff0e7b82 */ /* 0x000e620000000800 */
[----:B--2---:R-:W-:-:S07]  /*0a10*/  IMAD R0, R5, R8, R4 ;  /* 0x0000000805007224 */ /* 0x004fce00078e0204 */
[----:B------:R-:W2:Y:S01]  /*0a20*/  LDC R26, c[0x0][0x600] ;  /* 0x00018000ff1a7b82 */ /* 0x000ea20000000800 */
[-CC-:B----4-:R-:W-:Y:S02]  /*0a30*/  SHF.R.U64 R32, R20, R24.reuse, R7.reuse ;  /* 0x0000001814207219 */ /* 0x190fe40000001207 */
[----:B------:R-:W-:Y:S01]  /*0a40*/  SHF.R.U32.HI R5, RZ, R24, R7 ;  /* 0x00000018ff057219 */ /* 0x000fe20000011607 */
[----:B------:R-:W-:-:S04]  /*0a50*/  IMAD.MOV.U32 R7, RZ, RZ, 0x1 ;  /* 0x00000001ff077424 */ /* 0x000fc800078e00ff */
[----:B------:R-:W4:Y:S01]  /*0a60*/  LDC R21, c[0x0][0x648] ;  /* 0x00019200ff157b82 */ /* 0x000f220000000800 */
[-C--:B0-----:R-:W-:Y:S02]  /*0a70*/  SHF.L.U32 R4, R9, R28.reuse, RZ ;  /* 0x0000001c09047219 */ /* 0x081fe400000006ff */
[--C-:B------:R-:W-:Y:S02]  /*0a80*/  SHF.R.U64 R24, R32, R28, R5.reuse ;  /* 0x0000001c20187219 */ /* 0x100fe40000001205 */
[----:B------:R-:W-:Y:S02]  /*0a90*/  LOP3.LUT R11, RZ, R4, RZ, 0x33, !PT ;  /* 0x00000004ff0b7212 */ /* 0x000fe400078e33ff */
[-C--:B------:R-:W-:Y:S01]  /*0aa0*/  SHF.R.U32.HI R5, RZ, R28.reuse, R5 ;  /* 0x0000001cff057219 */ /* 0x080fe20000011605 */
[----:B------:R-:W0:Y:S01]  /*0ab0*/  LDC R23, c[0x0][0x638] ;  /* 0x00018e00ff177b82 */ /* 0x000e220000000800 */
[----:B------:R-:W-:Y:S01]  /*0ac0*/  SHF.L.U32 R10, R7, R28, RZ ;  /* 0x0000001c070a7219 */ /* 0x000fe200000006ff */
[----:B------:R-:W-:-:S06]  /*0ad0*/  IMAD.MOV.U32 R4, RZ, RZ, R24 ;  /* 0x000000ffff047224 */ /* 0x000fcc00078e0018 */
[----:B------:R-:W0:Y:S01]  /*0ae0*/  LDC R37, c[0x0][0x610] ;  /* 0x00018400ff257b82 */ /* 0x000e220000000800 */
[----:B-1-3--:R-:W-:Y:S05]  /*0af0*/  @!P0 BRA `(.L_x_6) ;  /* 0x0000000000288947 */ /* 0x00afea0003800000 */
[----:B------:R-:W1:Y:S02]  /*0b00*/  LDC R9, c[0x0][0x64c] ;  /* 0x00019300ff097b82 */ /* 0x000e640000000800 */
[----:B-1----:R-:W-:-:S05]  /*0b10*/  IADD3 R9, P0, R24, R9, RZ ;  /* 0x0000000918097210 */ /* 0x002fca0007f1e0ff */
        /* <DEDUP_REMOVED lines=8> */
.L_x_6:
[----:B----4-:R-:W-:Y:S01]  /*0ba0*/  SHF.R.U64 R4, R4, R21, R5 ;  /* 0x0000001504047219 */ /* 0x010fe20000001205 */
[----:B--2---:R-:W-:Y:S01]  /*0bb0*/  VIADD R5, R26, 0xffffffff ;  /* 0xffffffff1a057836 */ /* 0x004fe20000000000 */
[----:B------:R-:W-:Y:S01]  /*0bc0*/  LOP3.LUT R11, R32, R11, RZ, 0xc0, !PT ;  /* 0x0000000b200b7212 */ /* 0x000fe200078ec0ff */
[----:B------:R-:W-:Y:S02]  /*0bd0*/  IMAD.MOV R13, RZ, RZ, -R13 ;  /* 0x000000ffff0d7224 */ /* 0x000fe400078e0a0d */
[----:B------:R-:W-:Y:S02]  /*0be0*/  IMAD.MOV R6, RZ, RZ, -R4 ;  /* 0x000000ffff067224 */ /* 0x000fe400078e0a04 */
[----:B------:R-:W-:Y:S01]  /*0bf0*/  IMAD R11, R10, R4, R11 ;  /* 0x000000040a0b7224 */ /* 0x000fe200078e020b */
[----:B------:R-:W-:Y:S01]  /*0c00*/  LOP3.LUT R4, R20, R5, RZ, 0xc0, !PT ;  /* 0x0000000514047212 */ /* 0x000fe200078ec0ff */
[----:B------:R-:W-:Y:S02]  /*0c10*/  @P3 IMAD R0, R14, R13, R3 ;  /* 0x0000000d0e003224 */ /* 0x000fe400078e0203 */
[----:B0-----:R-:W-:-:S02]  /*0c20*/  IMAD R3, R6, R23, R24 ;  /* 0x0000001706037224 */ /* 0x001fc400078e0218 */
[----:B------:R-:W-:Y:S02]  /*0c30*/  IMAD R37, R11, R37, R0 ;  /* 0x000000250b257224 */ /* 0x000fe400078e0200 */
[----:B------:R-:W-:Y:S02]  /*0c40*/  IMAD R4, R3, R26, R4 ;  /* 0x0000001a03047224 */ /* 0x000fe400078e0204 */
[----:B------:R-:W-:-:S03]  /*0c50*/  IMAD.MOV.U32 R0, RZ, RZ, 0x1 ;  /* 0x00000001ff007424 */ /* 0x000fc600078e00ff */
[----:B------:R-:W-:Y:S02]  /*0c60*/  SEL R38, R4, R37, !P3 ;  /* 0x0000002504267207 */ /* 0x000fe40005800000 */
[----:B------:R-:W-:-:S07]  /*0c70*/  SEL R37, R37, R4, !P3 ;  /* 0x0000000425257207 */ /* 0x000fce0005800000 */
.L_x_4:
[----:B------:R-:W-:-:S08]  /*0c80*/  NOP ;  /* 0x0000000000007918 */ /* 0x000fd00000000000 */
[----:B------:R-:W0:Y:S02]  /*0c90*/  USETMAXREG.TRY_ALLOC.CTAPOOL UP0, 0xe8 ;  /* 0x000000e8000079c8 */ /* 0x000e240008000600 */
[----:B0-----:R-:W-:-:S13]  /*0ca0*/  PLOP3.LUT P0, PT, PT, PT, UP0, 0x80, 0x0 ;  /* 0x000000000000781c */ /* 0x001fda0003f0f008 */
[----:B------:R-:W-:Y:S05]  /*0cb0*/  @!P0 BRA `(.L_x_4) ;  /* 0xfffffffc00f08947 */ /* 0x000fea000383ffff */
[----:B------:R-:W-:Y:S01]  /*0cc0*/  ULDC.64 UR4, c[0x0][0x598] ;  /* 0x0001660000047ab9 */ /* 0x000fe20000000a00 */
[----:B------:R-:W-:Y:S01]  /*0cd0*/  ULDC.64 UR38, c[0x0][0x208] ;  /* 0x0000820000267ab9 */ /* 0x000fe20000000a00 */
[----:B------:R-:W-:-:S04]  /*0ce0*/  ISETP.NE.U32.AND P0, PT, RZ, UR4, PT ;  /* 0x00000004ff007c0c */ /* 0x000fc8000bf05070 */
[----:B------:R-:W-:-:S13]  /*0cf0*/  ISETP.NE.AND.EX P0, PT, RZ, UR5, PT, P0 ;  /* 0x00000005ff007c0c */ /* 0x000fda000bf05300 */
[----:B------:R-:W-:Y:S05]  /*0d00*/  @!P0 BRA `(.L_x_7) ;  /* 0x00000000001c8947 */ /* 0x000fea0003800000 */
[----:B------:R-:W0:Y:S02]  /*0d10*/  LDC.64 R4, c[0x0][0x598] ;  /* 0x00016600ff047b82 */ /* 0x000e240000000a00 */
[----:B0-----:R-:W2:Y:S02]  /*0d20*/  LDG.E.64 R4, desc[UR38][R4.64] ;  /* 0x0000002604047981 */ /* 0x001ea4000c1e1b00 */
[----:B--2---:R-:W-:-:S04]  /*0d30*/  ISETP.NE.U32.AND P0, PT, R4, RZ, PT ;  /* 0x000000ff0400720c */ /* 0x004fc80003f05070 */
[----:B------:R-:W-:-:S13]  /*0d40*/  ISETP.NE.AND.EX P0, PT, R5, RZ, PT, P0 ;  /* 0x000000ff0500720c */ /* 0x000fda0003f05300 */
[----:B------:R-:W-:Y:S05]  /*0d50*/  @!P0 BRA `(.L_x_7) ;  /* 0x0000000000088947 */ /* 0x000fea0003800000 */
[----:B------:R0:W5:Y:S01]  /*0d60*/  LD.E R23, desc[UR38][R4.64] ;  /* 0x0000002604177980 */ /* 0x000162000c101900 */
[----:B------:R-:W-:Y:S05]  /*0d70*/  BRA `(.L_x_8) ;  /* 0x0000000000247947 */ /* 0x000fea0003800000 */
.L_x_7:
[----:B------:R-:W-:Y:S02]  /*0d80*/  ULDC.64 UR4, c[0x0][0x588] ;  /* 0x0001620000047ab9 */ /* 0x000fe40000000a00 */
[----:B------:R-:W-:-:S04]  /*0d90*/  ISETP.NE.U32.AND P0, PT, RZ, UR4, PT ;  /* 0x00000004ff007c0c */ /* 0x000fc8000bf05070 */
[----:B------:R-:W-:-:S13]  /*0da0*/  ISETP.NE.AND.EX P0, PT, RZ, UR5, PT, P0 ;  /* 0x00000005ff007c0c */ /* 0x000fda000bf05300 */
[----:B------:R-:W-:Y:S05]  /*0db0*/  @!P0 BRA `(.L_x_9) ;  /* 0x00000000000c8947 */ /* 0x000fea0003800000 */
[----:B------:R-:W0:Y:S02]  /*0dc0*/  LDC.64 R4, c[0x0][0x588] ;  /* 0x00016200ff047b82 */ /* 0x000e240000000a00 */
[----:B0-----:R1:W5:Y:S01]  /*0dd0*/  LDG.E R23, desc[UR38][R4.64] ;  /* 0x0000002604177981 */ /* 0x001362000c1e1900 */
[----:B------:R-:W-:Y:S05]  /*0de0*/  BRA `(.L_x_8) ;  /* 0x0000000000087947 */ /* 0x000fea0003800000 */
.L_x_9:
[----:B------:R-:W-:Y:S02]  /*0df0*/  ULDC UR4, c[0x0][0x580] ;  /* 0x0001600000047ab9 */ /* 0x000fe40000000800 */
[----:B------:R-:W-:-:S07]  /*0e00*/  IMAD.U32 R23, RZ, RZ, UR4 ;  /* 0x00000004ff177e24 */ /* 0x000fce000f8e00ff */
.L_x_8:
[----:B------:R-:W-:Y:S02]  /*0e10*/  ULDC.64 UR4, c[0x0][0x5a0] ;  /* 0x0001680000047ab9 */ /* 0x000fe40000000a00 */
[----:B------:R-:W-:-:S04]  /*0e20*/  ISETP.NE.U32.AND P0, PT, RZ, UR4, PT ;  /* 0x00000004ff007c0c */ /* 0x000fc8000bf05070 */
[----:B------:R-:W-:-:S13]  /*0e30*/  ISETP.NE.AND.EX P0, PT, RZ, UR5, PT, P0 ;  /* 0x00000005ff007c0c */ /* 0x000fda000bf05300 */
[----:B------:R-:W-:Y:S05]  /*0e40*/  @!P0 BRA `(.L_x_10) ;  /* 0x00000000001c8947 */ /* 0x000fea0003800000 */
[----:B01----:R-:W0:Y:S02]  /*0e50*/  LDC.64 R4, c[0x0][0x5a0] ;  /* 0x00016800ff047b82 */ /* 0x003e240000000a00 */
[----:B0-----:R-:W2:Y:S02]  /*0e60*/  LDG.E.64 R4, desc[UR38][R4.64] ;  /* 0x0000002604047981 */ /* 0x001ea4000c1e1b00 */
[----:B--2---:R-:W-:-:S04]  /*0e70*/  ISETP.NE.U32.AND P0, PT, R4, RZ, PT ;  /* 0x000000ff0400720c */ /* 0x004fc80003f05070 */
[----:B------:R-:W-:-:S13]  /*0e80*/  ISETP.NE.AND.EX P0, PT, R5, RZ, PT, P0 ;  /* 0x000000ff0500720c */ /* 0x000fda0003f05300 */
[----:B------:R-:W-:Y:S05]  /*0e90*/  @!P0 BRA `(.L_x_10) ;  /* 0x0000000000088947 */ /* 0x000fea0003800000 */
[----:B------:R0:W5:Y:S01]  /*0ea0*/  LD.E R34, desc[UR38][R4.64] ;  /* 0x0000002604227980 */ /* 0x000162000c101900 */
[----:B------:R-:W-:Y:S05]  /*0eb0*/  BRA `(.L_x_11) ;  /* 0x0000000000247947 */ /* 0x000fea0003800000 */
.L_x_10:
[----:B------:R-:W-:Y:S02]  /*0ec0*/  ULDC.64 UR4, c[0x0][0x590] ;  /* 0x0001640000047ab9 */ /* 0x000fe40000000a00 */
[----:B------:R-:W-:-:S04]  /*0ed0*/  ISETP.NE.U32.AND P0, PT, RZ, UR4, PT ;  /* 0x00000004ff007c0c */ /* 0x000fc8000bf05070 */
[----:B------:R-:W-:-:S13]  /*0ee0*/  ISETP.NE.AND.EX P0, PT, RZ, UR5, PT, P0 ;  /* 0x00000005ff007c0c */ /* 0x000fda000bf05300 */
[----:B------:R-:W-:Y:S05]  /*0ef0*/  @!P0 BRA `(.L_x_12) ;  /* 0x00000000000c8947 */ /* 0x000fea0003800000 */
[----:B------:R-:W2:Y:S02]  /*0f00*/  LDC.64 R34, c[0x0][0x590] ;  /* 0x00016400ff227b82 */ /* 0x000ea40000000a00 */
[----:B--2---:R2:W5:Y:S01]  /*0f10*/  LDG.E R34, desc[UR38][R34.64] ;  /* 0x0000002622227981 */ /* 0x004562000c1e1900 */
[----:B------:R-:W-:Y:S05]  /*0f20*/  BRA `(.L_x_11) ;  /* 0x0000000000087947 */ /* 0x000fea0003800000 */
.L_x_12:
[----:B------:R-:W-:Y:S02]  /*0f30*/  ULDC UR4, c[0x0][0x584] ;  /* 0x0001610000047ab9 */ /* 0x000fe40000000800 */
[----:B------:R-:W-:-:S07]  /*0f40*/  IMAD.U32 R34, RZ, RZ, UR4 ;  /* 0x00000004ff227e24 */ /* 0x000fce000f8e00ff */
.L_x_11:
[----:B------:R-:W-:-:S13]  /*0f50*/  LOP3.LUT P0, RZ, R0, 0xff, RZ, 0xc0, !PT ;  /* 0x000000ff00ff7812 */ /* 0x000fda000780c0ff */
[----:B------:R-:W-:Y:S05]  /*0f60*/  @!P0 EXIT ;  /* 0x000000000000894d */ /* 0x000fea0003800000 */
[----:B------:R-:W-:Y:S01]  /*0f70*/  ULDC UR4, c[0x0][0x28c] ;  /* 0x0000a30000047ab9 */ /* 0x000fe20000000800 */
[----:B------:R-:W-:Y:S01]  /*0f80*/  SHF.R.U32.HI R2, RZ, 0x1, R2 ;  /* 0x00000001ff027819 */ /* 0x000fe20000011602 */
[----:B------:R-:W-:Y:S01]  /*0f90*/  UIADD3 UR4, UR4, 0x7f, URZ ;  /* 0x0000007f04047890 */ /* 0x000fe2000fffe03f */
[----:B------:R-:W-:Y:S01]  /*0fa0*/  SHF.R.U32.HI R0, RZ, 0x2, R22 ;  /* 0x00000002ff007819 */ /* 0x000fe20000011616 */
[----:B------:R-:W-:Y:S01]  /*0fb0*/  UMOV UR40, URZ ;  /* 0x0000003f00287c82 */ /* 0x000fe20008000000 */
[----:B------:R-:W-:Y:S01]  /*0fc0*/  LOP3.LUT R12, R12, 0x1, RZ, 0xc0, !PT ;  /* 0x000000010c0c7812 */ /* 0x000fe200078ec0ff */
[----:B------:R-:W-:Y:S01]  /*0fd0*/  USHF.R.S32.HI UR5, URZ, 0x1f, UR4 ;  /* 0x0000001f3f057899 */ /* 0x000fe20008011404 */
[----:B------:R-:W-:Y:S01]  /*0fe0*/  LOP3.LUT R33, R2, 0x30, RZ, 0xc0, !PT ;  /* 0x0000003002217812 */ /* 0x000fe200078ec0ff */
[----:B------:R-:W-:Y:S01]  /*0ff0*/  UMOV UR41, URZ ;  /* 0x0000003f00297c82 */ /* 0x000fe20008000000 */
[----:B------:R-:W-:Y:S01]  /*1000*/  LOP3.LUT R0, R0, 0x7, RZ, 0xc0, !PT ;  /* 0x0000000700007812 */ /* 0x000fe200078ec0ff */
[----:B------:R-:W-:Y:S01]  /*1010*/  ULEA.HI UR5, UR5, UR4, URZ, 0x7 ;  /* 0x0000000405057291 */ /* 0x000fe2000f8f383f */
[----:B01----:R-:W-:Y:S01]  /*1020*/  IMAD.SHL.U32 R5, R12, 0x40, RZ ;  /* 0x000000400c057824 */ /* 0x003fe200078e00ff */
[----:B------:R-:W-:Y:S01]  /*1030*/  LOP3.LUT R41, R18, 0x1, RZ, 0xfc, !PT ;  /* 0x0000000112297812 */ /* 0x000fe200078efcff */
[----:B------:R-:W-:Y:S01]  /*1040*/  ULDC UR4, c[0x0][0x284] ;  /* 0x0000a10000047ab9 */ /* 0x000fe20000000800 */
[----:B------:R-:W-:Y:S01]  /*1050*/  USHF.R.S32.HI UR43, URZ, 0x7, UR5 ;  /* 0x000000073f2b7899 */ /* 0x000fe20008011405 */
[----:B------:R-:W-:-:S02]  /*1060*/  IADD3 R3, RZ, -R33, -R0 ;  /* 0x80000021ff037210 */ /* 0x000fc40007ffe800 */
[----:B------:R-:W-:Y:S01]  /*1070*/  LOP3.LUT R0, R5, 0x40, R0, 0xe2, !PT ;  /* 0x0000004005007812 */ /* 0x000fe200078ee200 */
[----:B------:R-:W-:Y:S02]  /*1080*/  UISETP.LT.AND UP0, UPT, UR43, 0x1, UPT ;  /* 0x000000012b00788c */ /* 0x000fe4000bf01270 */
[----:B------:R-:W-:Y:S01]  /*1090*/  IMAD R3, R12, -0x40, R3 ;  /* 0xffffffc00c037824 */ /* 0x000fe200078e0203 */
[----:B------:R-:W-:Y:S01]  /*10a0*/  LOP3.LUT R32, R0, R33, RZ, 0xfc, !PT ;  /* 0x0000002100207212 */ /* 0x000fe200078efcff */
[----:B------:R-:W-:Y:S01]  /*10b0*/  USEL UR44, UR43, 0x1, UP0 ;  /* 0x000000012b2c7887 */ /* 0x000fe20008000000 */
[----:B------:R-:W-:Y:S02]  /*10c0*/  IMAD.MOV.U32 R33, RZ, RZ, RZ ;  /* 0x000000ffff217224 */ /* 0x000fe400078e00ff */
[----:B--2---:R-:W-:Y:S01]  /*10d0*/  VIADD R35, R3, UR4 ;  /* 0x0000000403237c36 */ /* 0x004fe20008000000 */
[----:B------:R-:W-:-:S12]  /*10e0*/  UIADD3 UR44, UR43, -UR44, URZ ;  /* 0x8000002c2b2c7290 */ /* 0x000fd8000fffe03f */
.L_x_48:
[----:B------:R-:W-:Y:S01]  /*10f0*/  LOP3.LUT R0, R22, 0x80, RZ, 0xc0, !PT ;  /* 0x0000008016007812 */ /* 0x000fe200078ec0ff */
[----:B------:R-:W0:Y:S01]  /*1100*/  S2UR UR7, SR_CgaCtaId ;  /* 0x00000000000779c3 */ /* 0x000e220000008800 */
[----:B------:R-:W-:Y:S02]  /*1110*/  UMOV UR6, 0x400 ;  /* 0x0000040000067882 */ /* 0x000fe40000000000 */
[----:B------:R-:W-:-:S06]  /*1120*/  SHF.R.U32.HI R0, RZ, 0x7, R0 ;  /* 0x00000007ff007819 */ /* 0x000fcc0000011600 */
[----:B------:R-:W1:Y:S01]  /*1130*/  SHFL.IDX PT, R0, R0, RZ, 0x1f ;  /* 0x00001fff00007589 */ /* 0x000e6200000e0000 */
[----:B0-----:R-:W-:Y:S01]  /*1140*/  ULEA UR6, UR7, UR6, 0x18 ;  /* 0x0000000607067291 */ /* 0x001fe2000f8ec03f */
[----:B-1----:R-:W-:-:S13]  /*1150*/  R2UR UR4, R0 ;  /* 0x00000000000472ca */ /* 0x002fda00000e0000 */
[----:B------:R-:W-:-:S04]  /*1160*/  ULEA.HI UR5, UR4, UR4, URZ, 0x1 ;  /* 0x0000000404057291 */ /* 0x000fc8000f8f083f */
[----:B------:R-:W-:-:S04]  /*1170*/  ULOP3.LUT UR5, UR5, 0x7fffe, URZ, 0xc0, !UPT ;  /* 0x0007fffe05057892 */ /* 0x000fc8000f8ec03f */
[----:B------:R-:W-:-:S03]  /*1180*/  UIADD3 UR5, UR4, -UR5, URZ ;  /* 0x8000000504057290 */ /* 0x000fc6000fffe03f */
[----:B------:R-:W-:Y:S01]  /*1190*/  ULDC UR4, c[0x0][0x28c] ;  /* 0x0000a30000047ab9 */ /* 0x000fe20000000800 */
[----:B------:R-:W-:Y:S01]  /*11a0*/  ULEA UR5, UR5, UR6, 0xd ;  /* 0x0000000605057291 */ /* 0x000fe2000f8e683f */
[----:B------:R-:W-:-:S03]  /*11b0*/  ISETP.LT.AND P0, PT, RZ, UR4, PT ;  /* 0x00000004ff007c0c */ /* 0x000fc6000bf01270 */
[----:B------:R-:W-:-:S04]  /*11c0*/  UIADD3 UR5, UR5, 0x180, URZ ;  /* 0x0000018005057890 */ /* 0x000fc8000fffe03f */
[----:B------:R-:W-:-:S04]  /*11d0*/  USHF.R.U32.HI UR5, URZ, 0x4, UR5 ;  /* 0x000000043f057899 */ /* 0x000fc80008011605 */
[----:B------:R-:W-:-:S04]  /*11e0*/  ULOP3.LUT UR5, UR5, 0x3fff, URZ, 0xc0, !UPT ;  /* 0x00003fff05057892 */ /* 0x000fc8000f8ec03f */
[----:B------:R-:W-:Y:S01]  /*11f0*/  ULOP3.LUT UR45, UR5, 0x10000, URZ, 0xfc, !UPT ;  /* 0x00010000052d7892 */ /* 0x000fe2000f8efc3f */
[----:B------:R-:W-:Y:S11]  /*1200*/  @P0 BRA `(.L_x_13) ;  /* 0x0000000000400947 */ /* 0x000ff60003800000 */
[----:B------:R-:W-:Y:S01]  /*1210*/  MOV R0, 0x0 ;  /* 0x0000000000007802 */ /* 0x000fe20000000f00 */
[----:B------:R-:W-:Y:S01]  /*1220*/  ULDC.64 UR4, c[0x4][0x68] ;  /* 0x01001a0000047ab9 */ /* 0x000fe20000000a00 */
[----:B------:R-:W-:Y:S01]  /*1230*/  ULDC.64 UR6, c[0x4][0x8] ;  /* 0x0100020000067ab9 */ /* 0x000fe20000000a00 */
[----:B------:R-:W-:Y:S01]  /*1240*/  IMAD.U32 R4, RZ, RZ, UR4 ;  /* 0x00000004ff047e24 */ /* 0x000fe2000f8e00ff */
[----:B------:R0:W1:Y:S01]  /*1250*/  LDC.64 R2, c[0x4][R0] ;  /* 0x0100000000027b82 */ /* 0x0000620000000a00 */
[----:B------:R-:W-:Y:S01]  /*1260*/  IMAD.U32 R5, RZ, RZ, UR5 ;  /* 0x00000005ff057e24 */ /* 0x000fe2000f8e00ff */
[----:B------:R-:W-:Y:S01]  /*1270*/  ULDC.64 UR4, c[0x4][0x70] ;  /* 0x01001c0000047ab9 */ /* 0x000fe20000000a00 */
[----:B------:R-:W-:Y:S02]  /*1280*/  IMAD.U32 R10, RZ, RZ, UR6 ;  /* 0x00000006ff0a7e24 */ /* 0x000fe4000f8e00ff */
[----:B------:R-:W-:Y:S02]  /*1290*/  IMAD.U32 R6, RZ, RZ, UR4 ;  /* 0x00000004ff067e24 */ /* 0x000fe4000f8e00ff */
[----:B------:R-:W-:-:S02]  /*12a0*/  IMAD.U32 R7, RZ, RZ, UR5 ;  /* 0x00000005ff077e24 */ /* 0x000fc4000f8e00ff */
[----:B------:R-:W-:Y:S02]  /*12b0*/  IMAD.U32 R11, RZ, RZ, UR7 ;  /* 0x00000007ff0b7e24 */ /* 0x000fe4000f8e00ff */
[----:B------:R-:W-:Y:S02]  /*12c0*/  IMAD.MOV.U32 R8, RZ, RZ, 0x1e1 ;  /* 0x000001e1ff087424 */ /* 0x000fe400078e00ff */
[----:B------:R-:W-:Y:S02]  /*12d0*/  IMAD.MOV.U32 R12, RZ, RZ, 0x1 ;  /* 0x00000001ff0c7424 */ /* 0x000fe400078e00ff */
[----:B0-----:R-:W-:-:S07]  /*12e0*/  IMAD.MOV.U32 R13, RZ, RZ, RZ ;  /* 0x000000ffff0d7224 */ /* 0x001fce00078e00ff */
[----:B------:R-:W-:-:S07]  /*12f0*/  LEPC R20, `(.L_x_13) ;  /* 0x000000001014794e */ /* 0x000fce0000000000 */
[----:B-1---5:R-:W-:Y:S05]  /*1300*/  CALL.ABS.NOINC R2 ;  /* 0x0000000002007343 */ /* 0x022fea0003c00000 */
.L_x_13:
[----:B------:R-:W-:-:S13]  /*1310*/  ISETP.NE.AND P0, PT, R41, 0x3, PT ;  /* 0x000000032900780c */ /* 0x000fda0003f05270 */
[----:B------:R-:W-:Y:S05]  /*1320*/  @!P0 BRA `(.L_x_14) ;  /* 0x0000000000048947 */ /* 0x000fea0003800000 */
[----:B------:R-:W-:Y:S01]  /*1330*/  BPT.TRAP 0x1 ;  /* 0x000000040000795c */ /* 0x000fe20000300000 */
.L_x_14:
[----:B------:R-:W0:Y:S01]  /*1340*/  S2UR UR5, SR_CgaCtaId ;  /* 0x00000000000579c3 */ /* 0x000e220000008800 */
[----:B------:R-:W-:Y:S01]  /*1350*/  UMOV UR4, 0x400 ;  /* 0x0000040000047882 */ /* 0x000fe20000000000 */
[----:B------:R-:W-:Y:S02]  /*1360*/  IMAD.U32 R0, RZ, RZ, UR40 ;  /* 0x00000028ff007e24 */ /* 0x000fe4000f8e00ff */
[----:B------:R-:W-:-:S03]  /*1370*/  IMAD.U32 R2, RZ, RZ, UR41 ;  /* 0x00000029ff027e24 */ /* 0x000fc6000f8e00ff */
[----:B------:R-:W-:Y:S01]  /*1380*/  SHF.L.U32 R0, R0, 0x1f, RZ ;  /* 0x0000001f00007819 */ /* 0x000fe200000006ff */
[----:B0-----:R-:W-:-:S06]  /*1390*/  ULEA UR4, UR5, UR4, 0x18 ;  /* 0x0000000405047291 */ /* 0x001fcc000f8ec03f */
[----:B------:R-:W-:-:S04]  /*13a0*/  IMAD.U32 R5, RZ, RZ, UR4 ;  /* 0x00000004ff057e24 */ /* 0x000fc8000f8e00ff */
[----:B------:R-:W-:-:S04]  /*13b0*/  IMAD R3, R2, 0x8, R5 ;  /* 0x0000000802037824 */ /* 0x000fc800078e0205 */
[----:B------:R0:W1:Y:S01]  /*13c0*/  SYNCS.PHASECHK.TRANS64.TRYWAIT P1, [R3+URZ], R0 ;  /* 0x00000000030075a7 */ /* 0x000062000802017f */
[----:B------:R-:W-:Y:S05]  /*13d0*/  @!P0 BRA `(.L_x_15) ;  /* 0x0000000000048947 */ /* 0x000fea0003800000 */
[----:B------:R-:W-:Y:S01]  /*13e0*/  BPT.TRAP 0x1 ;  /* 0x000000040000795c */ /* 0x000fe20000300000 */
.L_x_15:
[----:B------:R-:W-:-:S05]  /*13f0*/  IMAD.U32 R2, RZ, RZ, UR44 ;  /* 0x0000002cff027e24 */ /* 0x000fca000f8e00ff */
[----:B------:R-:W-:Y:S01]  /*1400*/  ISETP.GE.AND P2, PT, R2, 0x1, PT ;  /* 0x000000010200780c */ /* 0x000fe20003f46270 */
[----:B-1----:R-:W-:-:S12]  /*1410*/  @P1 BRA `(.L_x_16) ;  /* 0x0000000000081947 */ /* 0x002fd80003800000 */
[----:B------:R-:W1:Y:S02]  /*1420*/  SYNCS.PHASECHK.TRANS64.TRYWAIT P1, [R3+URZ], R0 ;  /* 0x00000000030075a7 */ /* 0x000e64000802017f */
[----:B-1----:R-:W-:Y:S05]  /*1430*/  @!P1 BRA `(.L_x_17) ;  /* 0x0000003400509947 */ /* 0x002fea0003800000 */
.L_x_16:
[----:B------:R-:W-:Y:S05]  /*1440*/  WARPSYNC.ALL ;  /* 0x0000000000007948 */ /* 0x000fea0003800000 */
[----:B------:R-:W-:Y:S01]  /*1450*/  R2UR UR4, R5 ;  /* 0x00000000050472ca */ /* 0x000fe200000e0000 */
[----:B------:R-:W-:Y:S01]  /*1460*/  ULEA UR6, UR41, UR45, 0xb ;  /* 0x0000002d29067291 */ /* 0x000fe2000f8e583f */
[----:B------:R-:W-:Y:S01]  /*1470*/  WARPGROUP.ARRIVE ;  /* 0x00000000000079c5 */ /* 0x000fe20000000000 */
[----:B------:R-:W-:Y:S01]  /*1480*/  UMOV UR9, 0x40000040 ;  /* 0x4000004000097882 */ /* 0x000fe20000000000 */
[----:B------:R-:W-:Y:S01]  /*1490*/  UMOV UR11, 0x40000000 ;  /* 0x40000000000b7882 */ /* 0x000fe20000000000 */
[----:B------:R-:W-:-:S03]  /*14a0*/  UIADD3 UR7, UR6, 0x400, URZ ;  /* 0x0000040006077890 */ /* 0x000fc6000fffe03f */
[----:B------:R-:W-:-:S05]  /*14b0*/  UMOV UR8, UR6 ;  /* 0x0000000600087c82 */ /* 0x000fca0008000000 */
[----:B------:R-:W-:-:S04]  /*14c0*/  UIADD3 UR4, UR4, 0x30180, URZ ;  /* 0x0003018004047890 */ /* 0x000fc8000fffe03f */
[----:B------:R-:W-:-:S04]  /*14d0*/  USHF.R.U32.HI UR4, URZ, 0x4, UR4 ;  /* 0x000000043f047899 */ /* 0x000fc80008011604 */
[----:B------:R-:W-:-:S04]  /*14e0*/  ULOP3.LUT UR4, UR4, 0x3fff, URZ, 0xc0, !UPT ;  /* 0x00003fff04047892 */ /* 0x000fc8000f8ec03f */
[----:B------:R-:W-:-:S04]  /*14f0*/  ULOP3.LUT UR4, UR4, 0x10000, URZ, 0xfc, !UPT ;  /* 0x0001000004047892 */ /* 0x000fc8000f8efc3f */
[----:B------:R-:W-:-:S07]  /*1500*/  ULEA UR5, UR41, UR4, 0x6 ;  /* 0x0000000429057291 */ /* 0x000fce000f8e303f */
[----:B------:R-:W-:Y:S02]  /*1510*/  UMOV UR10, UR5 ;  /* 0x00000005000a7c82 */ /* 0x000fe40008000000 */
[----:B------:R-:W-:Y:S01]  /*1520*/  IGMMA.64x8x32.S8.S8 R28, gdesc[UR8], RZ, !UPT, gsb0 ;  /* 0x00000000081c79f1 */ /* 0x000fe2000c0410ff */
[----:B------:R-:W-:Y:S01]  /*1530*/  UMOV UR8, UR7 ;  /* 0x0000000700087c82 */ /* 0x000fe20008000000 */
[----:B------:R-:W-:Y:S01]  /*1540*/  UMOV UR9, 0x40000040 ;  /* 0x4000004000097882 */ /* 0x000fe20000000000 */
[----:B------:R-:W-:Y:S01]  /*1550*/  UIADD3 UR7, UR6, 0x402, URZ ;  /* 0x0000040206077890 */ /* 0x000fe2000fffe03f */
[----:B------:R-:W-:Y:S02]  /*1560*/  WARPGROUP.DEPBAR.LE gsb0, 0x0 ;  /* 0x00008000000079c5 */ /* 0x000fe40000010000 */
[----:B------:R-:W-:-:S06]  /*1570*/  WARPGROUP.ARRIVE ;  /* 0x00000000000079c5 */ /* 0x000fcc0000000000 */
[----:B------:R-:W-:Y:S01]  /*1580*/  IGMMA.64x8x32.S8.S8 R24, gdesc[UR8], RZ, !UPT, gsb0 ;  /* 0x00000000081879f1 */ /* 0x000fe2000c0410ff */
[----:B------:R-:W-:Y:S02]  /*1590*/  UIADD3 UR8, UR6, 0x2, URZ ;  /* 0x0000000206087890 */ /* 0x000fe4000fffe03f */
[----:B------:R-:W-:Y:S01]  /*15a0*/  UIADD3 UR10, UR5, 0x2, URZ ;  /* 0x00000002050a7890 */ /* 0x000fe2000fffe03f */
[----:B------:R-:W-:Y:S01]  /*15b0*/  UMOV UR9, 0x40000040 ;  /* 0x4000004000097882 */ /* 0x000fe20000000000 */
[----:B------:R-:W-:Y:S01]  /*15c0*/  UMOV UR11, 0x40000000 ;  /* 0x40000000000b7882 */ /* 0x000fe20000000000 */
[----:B------:R-:W-:Y:S02]  /*15d0*/  WARPGROUP.DEPBAR.LE gsb0, 0x0 ;  /* 0x00008000000079c5 */ /* 0x000fe40000010000 */
[----:B------:R-:W-:-:S06]  /*15e0*/  WARPGROUP.ARRIVE ;  /* 0x00000000000079c5 */ /* 0x000fcc0000000000 */
[----:B------:R-:W-:Y:S01]  /*15f0*/  IGMMA.64x8x32.S8.S8 R28, gdesc[UR8], R28, gsb0 ;  /* 0x00000000081c79f1 */ /* 0x000fe2000804101c */
[----:B------:R-:W-:Y:S01]  /*1600*/  UMOV UR8, UR7 ;  /* 0x0000000700087c82 */ /* 0x000fe20008000000 */
[----:B------:R-:W-:Y:S01]  /*1610*/  UMOV UR9, 0x40000040 ;  /* 0x4000004000097882 */ /* 0x000fe20000000000 */
[----:B------:R-:W-:Y:S01]  /*1620*/  UIADD3 UR7, UR6, 0x404, URZ ;  /* 0x0000040406077890 */ /* 0x000fe2000fffe03f */
[----:B------:R-:W-:Y:S02]  /*1630*/  WARPGROUP.DEPBAR.LE gsb0, 0x0 ;  /* 0x00008000000079c5 */ /* 0x000fe40000010000 */
[----:B------:R-:W-:-:S06]  /*1640*/  WARPGROUP.ARRIVE ;  /* 0x00000000000079c5 */ /* 0x000fcc0000000000 */
[----:B------:R-:W-:Y:S01]  /*1650*/  IGMMA.64x8x32.S8.S8 R24, gdesc[UR8], R24, gsb0 ;  /* 0x00000000081879f1 */ /* 0x000fe20008041018 */
        /* <DEDUP_REMOVED lines=9> */
[----:B------:R-:W-:Y:S02]  /*16f0*/  WARPGROUP.DEPBAR.LE gsb0, 0x0 ;  /* 0x00008000000079c5 */ /* 0x000fe40000010000 */
[----:B------:R-:W-:-:S06]  /*1700*/  WARPGROUP.ARRIVE ;  /* 0x00000000000079c5 */ /* 0x000fcc0000000000 */
[----:B------:R-:W-:Y:S01]  /*1710*/  IGMMA.64x8x32.S8.S8 R24, gdesc[UR8], R24, gsb0 ;  /* 0x00000000081879f1 */ /* 0x000fe20008041018 */
[----:B------:R-:W-:Y:S02]  /*1720*/  UIADD3 UR8, UR6, 0x6, URZ ;  /* 0x0000000606087890 */ /* 0x000fe4000fffe03f */
[----:B------:R-:W-:Y:S01]  /*1730*/  UIADD3 UR10, UR5, 0x6, URZ ;  /* 0x00000006050a7890 */ /* 0x000fe2000fffe03f */
[----:B------:R-:W-:Y:S01]  /*1740*/  UMOV UR9, 0x40000040 ;  /* 0x4000004000097882 */ /* 0x000fe20000000000 */
[----:B------:R-:W-:Y:S01]  /*1750*/  UMOV UR11, 0x40000000 ;  /* 0x40000000000b7882 */ /* 0x000fe20000000000 */
[----:B------:R-:W-:Y:S01]  /*1760*/  UIADD3 UR6, UR6, 0x406, URZ ;  /* 0x0000040606067890 */ /* 0x000fe2000fffe03f */
[----:B------:R-:W-:Y:S02]  /*1770*/  WARPGROUP.DEPBAR.LE gsb0, 0x0 ;  /* 0x00008000000079c5 */ /* 0x000fe40000010000 */
[----:B------:R-:W-:-:S06]  /*1780*/  WARPGROUP.ARRIVE ;  /* 0x00000000000079c5 */ /* 0x000fcc0000000000 */
[----:B------:R-:W-:Y:S01]  /*1790*/  IGMMA.64x8x32.S8.S8 R28, gdesc[UR8], R28, gsb0 ;  /* 0x00000000081c79f1 */ /* 0x000fe2000804101c */
[----:B------:R-:W-:Y:S01]  /*17a0*/  UMOV UR8, UR6 ;  /* 0x0000000600087c82 */ /* 0x000fe20008000000 */
[----:B------:R-:W-:Y:S01]  /*17b0*/  UMOV UR9, 0x40000040 ;  /* 0x4000004000097882 */ /* 0x000fe20000000000 */
[----:B------:R-:W-:Y:S02]  /*17c0*/  WARPGROUP.DEPBAR.LE gsb0, 0x0 ;  /* 0x00008000000079c5 */ /* 0x000fe40000010000 */
[----:B------:R-:W-:-:S06]  /*17d0*/  WARPGROUP.ARRIVE ;  /* 0x00000000000079c5 */ /* 0x000fcc0000000000 */
[----:B------:R-:W-:Y:S03]  /*17e0*/  IGMMA.64x8x32.S8.S8 R24, gdesc[UR8], R24, gsb0 ;  /* 0x00000000081879f1 */ /* 0x000fe60008041018 */
[----:B------:R-:W-:Y:S02]  /*17f0*/  WARPGROUP.DEPBAR.LE gsb0, 0x0 ;  /* 0x00008000000079c5 */ /* 0x000fe40000010000 */
[----:B------:R-:W-:Y:S05]  /*1800*/  @!P2 BRA `(.L_x_18) ;  /* 0x000000040084a947 */ /* 0x000fea0003800000 */
[----:B------:R-:W-:Y:S01]  /*1810*/  UIADD3 UR5, UR41, 0x1, URZ ;  /* 0x0000000129057890 */ /* 0x000fe2000fffe03f */
[----:B01----:R-:W-:Y:S02]  /*1820*/  IMAD.U32 R0, RZ, RZ, UR44 ;  /* 0x0000002cff007e24 */ /* 0x003fe4000f8e00ff */
[----:B------:R-:W-:Y:S01]  /*1830*/  IMAD.U32 R2, RZ, RZ, UR41 ;  /* 0x00000029ff027e24 */ /* 0x000fe2000f8e00ff */
[----:B------:R-:W-:-:S04]  /*1840*/  UISETP.NE.AND UP0, UPT, UR5, 0x6, UPT ;  /* 0x000000060500788c */ /* 0x000fc8000bf05270 */
[----:B------:R-:W-:Y:S02]  /*1850*/  USEL UR6, URZ, 0x1, UP0 ;  /* 0x000000013f067887 */ /* 0x000fe40008000000 */
[----:B------:R-:W-:Y:S02]  /*1860*/  USEL UR5, UR5, URZ, UP0 ;  /* 0x0000003f05057287 */ /* 0x000fe40008000000 */
[----:B------:R-:W-:-:S06]  /*1870*/  ULOP3.LUT UR6, UR40, UR6, URZ, 0x3c, !UPT ;  /* 0x0000000628067292 */ /* 0x000fcc000f8e3c3f */
[----:B------:R-:W-:-:S07]  /*1880*/  IMAD.U32 R6, RZ, RZ, UR6 ;  /* 0x00000006ff067e24 */ /* 0x000fce000f8e00ff */
.L_x_25:
[----:B0-----:R-:W-:Y:S05]  /*1890*/  @!P0 BRA `(.L_x_19) ;  /* 0x0000000000048947 */ /* 0x001fea0003800000 */
[----:B------:R-:W-:Y:S01]  /*18a0*/  BPT.TRAP 0x1 ;  /* 0x000000040000795c */ /* 0x000fe20000300000 */
.L_x_19:
[----:B------:R-:W0:Y:S01]  /*18b0*/  S2UR UR7, SR_CgaCtaId ;  /* 0x00000000000779c3 */ /* 0x000e220000008800 */
[----:B------:R-:W-:Y:S01]  /*18c0*/  UMOV UR6, 0x400 ;  /* 0x0000040000067882 */ /* 0x000fe20000000000 */
[----:B------:R-:W-:Y:S01]  /*18d0*/  IMAD.U32 R4, RZ, RZ, UR5 ;  /* 0x00000005ff047e24 */ /* 0x000fe2000f8e00ff */
[----:B------:R-:W-:Y:S01]  /*18e0*/  SHF.L.U32 R3, R6, 0x1f, RZ ;  /* 0x0000001f06037819 */ /* 0x000fe200000006ff */
[----:B0-----:R-:W-:-:S06]  /*18f0*/  ULEA UR6, UR7, UR6, 0x18 ;  /* 0x0000000607067291 */ /* 0x001fcc000f8ec03f */
[----:B------:R-:W-:-:S04]  /*1900*/  IMAD.U32 R5, RZ, RZ, UR6 ;  /* 0x00000006ff057e24 */ /* 0x000fc8000f8e00ff */
[----:B------:R-:W-:-:S04]  /*1910*/  IMAD R4, R4, 0x8, R5 ;  /* 0x0000000804047824 */ /* 0x000fc800078e0205 */
[----:B------:R0:W1:Y:S01]  /*1920*/  SYNCS.PHASECHK.TRANS64.TRYWAIT P1, [R4+URZ], R3 ;  /* 0x00000003040075a7 */ /* 0x000062000802017f */
[----:B------:R-:W-:Y:S05]  /*1930*/  @!P0 BRA `(.L_x_20) ;  /* 0x0000000000048947 */ /* 0x000fea0003800000 */
[----:B------:R-:W-:Y:S01]  /*1940*/  BPT.TRAP 0x1 ;  /* 0x000000040000795c */ /* 0x000fe20000300000 */
.L_x_20:
[----:B-1----:R-:W-:Y:S05]  /*1950*/  @P1 BRA `(.L_x_21) ;  /* 0x0000000000081947 */ /* 0x002fea0003800000 */
[----:B------:R-:W1:Y:S02]  /*1960*/  SYNCS.PHASECHK.TRANS64.TRYWAIT P1, [R4+URZ], R3 ;  /* 0x00000003040075a7 */ /* 0x000e64000802017f */
[----:B-1----:R-:W-:Y:S05]  /*1970*/  @!P1 BRA `(.L_x_22) ;  /* 0x0000003000149947 */ /* 0x002fea0003800000 */
.L_x_21:
[----:B------:R-:W-:Y:S01]  /*1980*/  ULEA UR6, UR5, UR4, 0x6 ;  /* 0x0000000405067291 */ /* 0x000fe2000f8e303f */
[----:B------:R-:W-:Y:S01]  /*1990*/  WARPGROUP.ARRIVE ;  /* 0x00000000000079c5 */ /* 0x000fe20000000000 */
[----:B------:R-:W-:Y:S01]  /*19a0*/  ULEA UR7, UR5, UR45, 0xb ;  /* 0x0000002d05077291 */ /* 0x000fe2000f8e583f */
[----:B------:R-:W-:Y:S01]  /*19b0*/  UMOV UR11, 0x40000000 ;  /* 0x40000000000b7882 */ /* 0x000fe20000000000 */
[----:B------:R-:W-:Y:S02]  /*19c0*/  UMOV UR9, 0x40000040 ;  /* 0x4000004000097882 */ /* 0x000fe40000000000 */
[----:B------:R-:W-:Y:S01]  /*19d0*/  UIADD3 UR12, UR7, 0x400, URZ ;  /* 0x00000400070c7890 */ /* 0x000fe2000fffe03f */
[----:B------:R-:W-:Y:S02]  /*19e0*/  UMOV UR10, UR6 ;  /* 0x00000006000a7c82 */ /* 0x000fe40008000000 */
[----:B------:R-:W-:Y:S02]  /*19f0*/  UMOV UR8, UR7 ;  /* 0x0000000700087c82 */ /* 0x000fe40008000000 */
[----:B------:R-:W-:Y:S01]  /*1a00*/  IGMMA.64x8x32.S8.S8 R28, gdesc[UR8], R28, gsb0 ;  /* 0x00000000081c79f1 */ /* 0x000fe2000804101c */
[----:B------:R-:W-:Y:S01]  /*1a10*/  UMOV UR9, 0x40000040 ;  /* 0x4000004000097882 */ /* 0x000fe20000000000 */
[----:B------:R-:W-:Y:S01]  /*1a20*/  UMOV UR8, UR12 ;  /* 0x0000000c00087c82 */ /* 0x000fe20008000000 */
[----:B------:R-:W-:Y:S01]  /*1a30*/  UIADD3 UR12, UR7, 0x402, URZ ;  /* 0x00000402070c7890 */ /* 0x000fe2000fffe03f */
[----:B------:R-:W-:-:S02]  /*1a40*/  WARPGROUP.DEPBAR.LE gsb0, 0x0 ;  /* 0x00008000000079c5 */ /* 0x000fc40000010000 */
        /* <DEDUP_REMOVED lines=42> */
[----:B------:R-:W-:Y:S01]  /*1cf0*/  BPT.TRAP 0x1 ;  /* 0x000000040000795c */ /* 0x000fe20000300000 */
.L_x_23:
[----:B01----:R-:W-:Y:S01]  /*1d00*/  IMAD R3, R2, 0x8, R5 ;  /* 0x0000000802037824 */ /* 0x003fe200078e0205 */
[----:B------:R-:W-:-:S03]  /*1d10*/  ISETP.GT.U32.AND P1, PT, R18, 0x1, PT ;  /* 0x000000011200780c */ /* 0x000fc60003f24070 */
[----:B------:R-:W-:-:S05]  /*1d20*/  VIADD R3, R3, 0x30 ;  /* 0x0000003003037836 */ /* 0x000fca0000000000 */
[----:B------:R-:W-:-:S04]  /*1d30*/  PRMT R3, RZ, 0x654, R3 ;  /* 0x00000654ff037816 */ /* 0x000fc80000000003 */
[----:B------:R0:W-:Y:S01]  /*1d40*/  SYNCS.ARRIVE.TRANS64.RED.A1T0 RZ, [R3+URZ], RZ ;  /* 0x000000ff03ff79a7 */ /* 0x0001e2000810043f */
[----:B------:R-:W-:Y:S05]  /*1d50*/  @P1 BRA `(.L_x_24) ;  /* 0x0000000000041947 */ /* 0x000fea0003800000 */
[----:B------:R-:W-:Y:S01]  /*1d60*/  BPT.TRAP 0x1 ;  /* 0x000000040000795c */ /* 0x000fe20000300000 */
.L_x_24:
[----:B------:R-:W-:Y:S01]  /*1d70*/  UIADD3 UR5, UR5, 0x1, URZ ;  /* 0x0000000105057890 */ /* 0x000fe2000fffe03f */
[----:B------:R-:W-:Y:S01]  /*1d80*/  ISETP.GT.AND P2, PT, R0, 0x1, PT ;  /* 0x000000010000780c */ /* 0x000fe20003f44270 */
[----:B------:R-:W-:Y:S02]  /*1d90*/  VIADD R2, R2, 0x1 ;  /* 0x0000000102027836 */ /* 0x000fe40000000000 */
[----:B------:R-:W-:Y:S01]  /*1da0*/  UISETP.NE.AND UP0, UPT, UR5, 0x6, UPT ;  /* 0x000000060500788c */ /* 0x000fe2000bf05270 */
[----:B------:R-:W-:Y:S02]  /*1db0*/  VIADD R0, R0, 0xffffffff ;  /* 0xffffffff00007836 */ /* 0x000fe40000000000 */
[C---:B------:R-:W-:Y:S01]  /*1dc0*/  ISETP.NE.AND P1, PT, R2.reuse, 0x6, PT ;  /* 0x000000060200780c */ /* 0x040fe20003f25270 */
[----:B------:R-:W-:Y:S02]  /*1dd0*/  USEL UR6, URZ, 0x1, UP0 ;  /* 0x000000013f067887 */ /* 0x000fe40008000000 */
[----:B------:R-:W-:Y:S01]  /*1de0*/  USEL UR5, UR5, URZ, UP0 ;  /* 0x0000003f05057287 */ /* 0x000fe20008000000 */
[----:B------:R-:W-:-:S03]  /*1df0*/  SEL R2, R2, RZ, P1 ;  /* 0x000000ff02027207 */ /* 0x000fc60000800000 */
[----:B------:R-:W-:Y:S01]  /*1e00*/  LOP3.LUT R6, R6, UR6, RZ, 0x3c, !PT ;  /* 0x0000000606067c12 */ /* 0x000fe2000f8e3cff */
[----:B------:R-:W-:Y:S07]  /*1e10*/  @P2 BRA `(.L_x_25) ;  /* 0xfffffff8009c2947 */ /* 0x000fee000383ffff */
.L_x_18:
[----:B01----:R-:W0:Y:S02]  /*1e20*/  LDC R0, c[0x0][0x28c] ;  /* 0x0000a300ff007b82 */ /* 0x003e240000000800 */
[----:B0-----:R-:W-:-:S13]  /*1e30*/  ISETP.GE.AND P1, PT, R0, 0x1, PT ;  /* 0x000000010000780c */ /* 0x001fda0003f26270 */
[----:B------:R-:W-:Y:S05]  /*1e40*/  @!P1 BRA `(.L_x_26) ;  /* 0x0000000000389947 */ /* 0x000fea0003800000 */
[----:B------:R-:W-:Y:S05]  /*1e50*/  @!P0 BRA `(.L_x_27) ;  /* 0x0000000000048947 */ /* 0x000fea0003800000 */
[----:B------:R-:W-:Y:S01]  /*1e60*/  BPT.TRAP 0x1 ;  /* 0x000000040000795c */ /* 0x000fe20000300000 */
.L_x_27:
[----:B------:R-:W-:Y:S01]  /*1e70*/  UIADD3 UR6, UR44, UR41, URZ ;  /* 0x000000292c067290 */ /* 0x000fe2000fffe03f */
[----:B------:R-:W-:-:S03]  /*1e80*/  ISETP.GT.U32.AND P0, PT, R18, 0x1, PT ;  /* 0x000000011200780c */ /* 0x000fc60003f04070 */
[----:B------:R-:W-:-:S04]  /*1e90*/  UIMAD.WIDE.U32 UR4, UR6, -0x55555555, URZ ;  /* 0xaaaaaaab060478a5 */ /* 0x000fc8000f8e003f */
[----:B------:R-:W-:-:S04]  /*1ea0*/  USHF.R.U32.HI UR4, URZ, 0x2, UR5 ;  /* 0x000000023f047899 */ /* 0x000fc80008011605 */
[----:B------:R-:W-:-:S06]  /*1eb0*/  UIMAD UR6, UR4, -0x6, UR6 ;  /* 0xfffffffa040678a4 */ /* 0x000fcc000f8e0206 */
[----:B------:R-:W-:-:S04]  /*1ec0*/  IMAD.U32 R0, RZ, RZ, UR6 ;  /* 0x00000006ff007e24 */ /* 0x000fc8000f8e00ff */
[----:B------:R-:W-:-:S04]  /*1ed0*/  IMAD R0, R0, 0x8, R5 ;  /* 0x0000000800007824 */ /* 0x000fc800078e0205 */
[----:B------:R-:W-:-:S05]  /*1ee0*/  VIADD R0, R0, 0x30 ;  /* 0x0000003000007836 */ /* 0x000fca0000000000 */
[----:B------:R-:W-:-:S04]  /*1ef0*/  PRMT R0, RZ, 0x654, R0 ;  /* 0x00000654ff007816 */ /* 0x000fc80000000000 */
[----:B------:R0:W-:Y:S01]  /*1f00*/  SYNCS.ARRIVE.TRANS64.RED.A1T0 RZ, [R0+URZ], RZ ;  /* 0x000000ff00ff79a7 */ /* 0x0001e2000810043f */
[----:B------:R-:W-:Y:S05]  /*1f10*/  @P0 BRA `(.L_x_26) ;  /* 0x0000000000040947 */ /* 0x000fea0003800000 */
[----:B------:R-:W-:Y:S01]  /*1f20*/  BPT.TRAP 0x1 ;  /* 0x000000040000795c */ /* 0x000fe20000300000 */
.L_x_26:
[----:B------:R-:W1:Y:S01]  /*1f30*/  LDC R3, c[0x0][0x288] ;  /* 0x0000a200ff037b82 */ /* 0x000e620000000800 */
[----:B------:R-:W-:Y:S01]  /*1f40*/  IMAD.SHL.U32 R4, R38, 0x8, RZ ;  /* 0x0000000826047824 */ /* 0x000fe200078e00ff */
[----:B------:R-:W-:Y:S01]  /*1f50*/  UIADD3 UR41, UR43, UR41, URZ ;  /* 0x000000292b297290 */ /* 0x000fe2000fffe03f */
[C---:B------:R-:W-:Y:S01]  /*1f60*/  IMAD.SHL.U32 R2, R22.reuse, 0x2, RZ ;  /* 0x0000000216027824 */ /* 0x040fe200078e00ff */
[----:B------:R-:W-:Y:S01]  /*1f70*/  ULDC UR7, c[0x0][0x284] ;  /* 0x0000a10000077ab9 */ /* 0x000fe20000000800 */
[----:B------:R-:W-:Y:S01]  /*1f80*/  IMAD.SHL.U32 R8, R37, 0x100, RZ ;  /* 0x0000010025087824 */ /* 0x000fe200078e00ff */
[----:B------:R-:W-:Y:S01]  /*1f90*/  UISETP.GT.U32.AND UP0, UPT, UR41, 0x5, UPT ;  /* 0x000000052900788c */ /* 0x000fe2000bf04070 */
[----:B0-----:R-:W-:Y:S01]  /*1fa0*/  LOP3.LUT R0, R22, 0x3, RZ, 0xc0, !PT ;  /* 0x0000000316007812 */ /* 0x001fe200078ec0ff */
[----:B------:R-:W-:Y:S01]  /*1fb0*/  UISETP.GE.U32.AND UP1, UPT, UR43, 0x6, UPT ;  /* 0x000000062b00788c */ /* 0x000fe2000bf26070 */
[----:B------:R-:W-:Y:S01]  /*1fc0*/  LOP3.LUT R9, R2, 0x6, RZ, 0xc0, !PT ;  /* 0x0000000602097812 */ /* 0x000fe200078ec0ff */
[----:B------:R-:W-:Y:S01]  /*1fd0*/  UISETP.LT.U32.AND UP0, UPT, UR43, 0x6, UP0 ;  /* 0x000000062b00788c */ /* 0x000fe20008701070 */
[----:B------:R-:W-:Y:S01]  /*1fe0*/  SHF.R.S32.HI R14, RZ, 0x1f, R39 ;  /* 0x0000001fff0e7819 */ /* 0x000fe20000011427 */
[----:B------:R-:W-:Y:S01]  /*1ff0*/  UIMAD.WIDE.U32 UR4, UR41, -0x55555555, URZ ;  /* 0xaaaaaaab290478a5 */ /* 0x000fe2000f8e003f */
[----:B------:R-:W-:Y:S01]  /*2000*/  LOP3.LUT R2, R4, R9, RZ, 0xfc, !PT ;  /* 0x0000000904027212 */ /* 0x000fe200078efcff */
[----:B------:R-:W-:Y:S01]  /*2010*/  USEL UR6, URZ, 0x1, !UP0 ;  /* 0x000000013f067887 */ /* 0x000fe2000c000000 */
[----:B------:R-:W-:Y:S01]  /*2020*/  ULDC.64 UR8, c[0x0][0x5d0] ;  /* 0x0001740000087ab9 */ /* 0x000fe20000000a00 */
[----:B------:R-:W-:-:S02]  /*2030*/  USHF.R.U32.HI UR4, URZ, 0x2, UR5 ;  /* 0x000000023f047899 */ /* 0x000fc40008011605 */
[----:B------:R-:W-:Y:S02]  /*2040*/  ULOP3.LUT UR40, UR40, UR6, URZ, 0x3c, !UPT ;  /* 0x0000000628287292 */ /* 0x000fe4000f8e3c3f */
[----:B------:R-:W-:Y:S02]  /*2050*/  UIMAD UR41, UR4, -0x6, UR41 ;  /* 0xfffffffa042978a4 */ /* 0x000fe4000f8e0229 */
[----:B------:R-:W-:Y:S01]  /*2060*/  @UP1 ULOP3.LUT UR40, UR40, 0x1, UR4, 0x78, !UPT ;  /* 0x0000000128281892 */ /* 0x000fe2000f8e7804 */
[----:B-1----:R-:W-:Y:S01]  /*2070*/  ISETP.GE.AND P0, PT, R4, R3, PT ;  /* 0x000000030400720c */ /* 0x002fe20003f06270 */
[----:B------:R-:W-:Y:S01]  /*2080*/  IMAD R7, R0, -0x2, R3 ;  /* 0xfffffffe00077824 */ /* 0x000fe200078e0203 */
[----:B------:R-:W-:Y:S01]  /*2090*/  SHF.R.S32.HI R3, RZ, 0x1f, R2 ;  /* 0x0000001fff037819 */ /* 0x000fe20000011402 */
[----:B------:R-:W-:Y:S01]  /*20a0*/  IMAD R0, R14, UR8, RZ ;  /* 0x000000080e007c24 */ /* 0x000fe2000f8e02ff */
[----:B------:R-:W-:Y:S01]  /*20b0*/  ISETP.GE.OR P0, PT, R8, UR7, P0 ;  /* 0x0000000708007c0c */ /* 0x000fe20008706670 */
[----:B------:R-:W-:-:S02]  /*20c0*/  IMAD.IADD R49, R7, 0x1, -R4 ;  /* 0x0000000107317824 */ /* 0x000fc400078e0a04 */
[C---:B------:R-:W-:Y:S02]  /*20d0*/  IMAD R5, R39.reuse, UR9, R0 ;  /* 0x0000000927057c24 */ /* 0x040fe4000f8e0200 */
[----:B------:R-:W-:-:S04]  /*20e0*/  IMAD.WIDE.U32 R2, R39, UR8, R2 ;  /* 0x0000000827027c25 */ /* 0x000fc8000f8e0002 */
[----:B------:R-:W-:Y:S02]  /*20f0*/  IMAD.IADD R5, R3, 0x1, R5 ;  /* 0x0000000103057824 */ /* 0x000fe400078e0205 */
[----:B------:R-:W-:Y:S02]  /*2100*/  IMAD.MOV.U32 R0, RZ, RZ, -0x1 ;  /* 0xffffffffff007424 */ /* 0x000fe400078e00ff */
[----:B------:R-:W-:Y:S01]  /*2110*/  IMAD.MOV.U32 R4, RZ, RZ, R2 ;  /* 0x000000ffff047224 */ /* 0x000fe200078e0002 */
[----:B------:R-:W-:Y:S06]  /*2120*/  @P0 BRA `(.L_x_28) ;  /* 0x0000000800b80947 */ /* 0x000fec0003800000 */
[----:B------:R-:W0:Y:S01]  /*2130*/  LDC.64 R42, c[0x0][0x5c8] ;  /* 0x00017200ff2a7b82 */ /* 0x000e220000000a00 */
[----:B------:R-:W-:Y:S01]  /*2140*/  IMAD.WIDE R2, R37, 0x100, R32 ;  /* 0x0000010025027825 */ /* 0x000fe200078e0220 */
[----:B------:R-:W-:Y:S01]  /*2150*/  ULDC.64 UR4, c[0x0][0x5c0] ;  /* 0x0001700000047ab9 */ /* 0x000fe20000000a00 */
[----:B------:R-:W-:Y:S02]  /*2160*/  BSSY B0, `(.L_x_28) ;  /* 0x00000aa000007945 */ /* 0x000fe40003800000 */
[----:B------:R-:W-:Y:S02]  /*2170*/  IMAD.IADD R48, R35, 0x1, -R8 ;  /* 0x0000000123307824 */ /* 0x000fe400078e0a08 */
[-C--:B0-----:R-:W-:Y:S02]  /*2180*/  IMAD R6, R3, R42.reuse, RZ ;  /* 0x0000002a03067224 */ /* 0x081fe400078e02ff */
[----:B------:R-:W-:-:S04]  /*2190*/  IMAD.WIDE.U32 R4, R2, R42, R4 ;  /* 0x0000002a02047225 */ /* 0x000fc800078e0004 */
[----:B------:R-:W-:Y:S01]  /*21a0*/  IMAD R7, R2, R43, R6 ;  /* 0x0000002b02077224 */ /* 0x000fe200078e0206 */
[----:B------:R-:W-:Y:S01]  /*21b0*/  IADD3 R10, P0, R4, UR4, RZ ;  /* 0x00000004040a7c10 */ /* 0x000fe2000ff1e0ff */
[----:B------:R-:W-:Y:S02]  /*21c0*/  IMAD R13, R43, 0x78, RZ ;  /* 0x000000782b0d7824 */ /* 0x000fe400078e02ff */
[----:B------:R-:W-:Y:S01]  /*21d0*/  IMAD.IADD R7, R5, 0x1, R7 ;  /* 0x0000000105077824 */ /* 0x000fe200078e0207 */
[----:B------:R-:W-:-:S04]  /*21e0*/  LEA R6, P1, R42, R10, 0x3 ;  /* 0x0000000a2a067211 */ /* 0x000fc800078218ff */
[----:B------:R-:W-:Y:S02]  /*21f0*/  IADD3.X R11, R7, UR5, RZ, P0, !PT ;  /* 0x00000005070b7c10 */ /* 0x000fe400087fe4ff */
[----:B-----5:R-:W-:Y:S02]  /*2200*/  ISETP.NE.AND P0, PT, R34, RZ, PT ;  /* 0x000000ff2200720c */ /* 0x020fe40003f05270 */
[----:B------:R-:W-:-:S03]  /*2210*/  LEA.HI.X R7, R42, R11, R43, 0x3, P1 ;  /* 0x0000000b2a077211 */ /* 0x000fc600008f1c2b */
[----:B------:R-:W-:-:S04]  /*2220*/  IMAD.WIDE.U32 R4, R42, 0x78, R6 ;  /* 0x000000782a047825 */ /* 0x000fc800078e0006 */
[----:B------:R-:W-:Y:S02]  /*2230*/  IMAD.IADD R13, R5, 0x1, R13 ;  /* 0x00000001050d7824 */ /* 0x000fe400078e020d */
[----:B------:R-:W-:Y:S02]  /*2240*/  IMAD.MOV.U32 R12, RZ, RZ, R4 ;  /* 0x000000ffff0c7224 */ /* 0x000fe400078e0004 */
[----:B------:R-:W-:Y:S05]  /*2250*/  @!P0 BRA `(.L_x_29) ;  /* 0x0000000400d88947 */ /* 0x000fea0003800000 */
[----:B------:R-:W0:Y:S01]  /*2260*/  LDC.64 R44, c[0x0][0x5b0] ;  /* 0x00016c00ff2c7b82 */ /* 0x000e220000000a00 */
[----:B------:R-:W-:Y:S01]  /*2270*/  IMAD R4, R38, 0x8, R9 ;  /* 0x0000000826047824 */ /* 0x000fe200078e0209 */
[----:B------:R-:W-:Y:S01]  /*2280*/  ULDC.64 UR4, c[0x0][0x5b8] ;  /* 0x00016e0000047ab9 */ /* 0x000fe20000000a00 */
[----:B------:R-:W-:Y:S01]  /*2290*/  ISETP.GE.AND P1, PT, R49, 0x1, PT ;  /* 0x000000013100780c */ /* 0x000fe20003f26270 */
[----:B------:R-:W-:Y:S01]  /*22a0*/  IMAD R8, R14, UR4, RZ ;  /* 0x000000040e087c24 */ /* 0x000fe2000f8e02ff */
[----:B------:R-:W-:Y:S01]  /*22b0*/  BSSY B1, `(.L_x_30) ;  /* 0x000000f000017945 */ /* 0x000fe20003800000 */
[----:B------:R-:W-:Y:S02]  /*22c0*/  SHF.R.S32.HI R5, RZ, 0x1f, R4 ;  /* 0x0000001fff057819 */ /* 0x000fe40000011404 */
[----:B------:R-:W1:Y:S01]  /*22d0*/  LDC.64 R46, c[0x0][0x5a8] ;  /* 0x00016a00ff2e7b82 */ /* 0x000e620000000a00 */
[C---:B------:R-:W-:Y:S01]  /*22e0*/  IMAD R9, R39.reuse, UR5, R8 ;  /* 0x0000000527097c24 */ /* 0x040fe2000f8e0208 */
[----:B------:R-:W-:Y:S01]  /*22f0*/  ISETP.LT.OR P3, PT, R48, 0x1, !P1 ;  /* 0x000000013000780c */ /* 0x000fe20004f61670 */
[----:B------:R-:W-:-:S04]  /*2300*/  IMAD.WIDE.U32 R14, R39, UR4, R4 ;  /* 0x00000004270e7c25 */ /* 0x000fc8000f8e0004 */
[----:B------:R-:W-:Y:S02]  /*2310*/  IMAD.IADD R9, R15, 0x1, R9 ;  /* 0x000000010f097824 */ /* 0x000fe400078e0209 */
[----:B------:R-:W-:Y:S02]  /*2320*/  IMAD.MOV.U32 R8, RZ, RZ, R14 ;  /* 0x000000ffff087224 */ /* 0x000fe400078e000e */
[-C--:B0-----:R-:W-:Y:S02]  /*2330*/  IMAD R20, R3, R44.reuse, RZ ;  /* 0x0000002c03147224 */ /* 0x081fe400078e02ff */
[----:B------:R-:W-:-:S04]  /*2340*/  IMAD.WIDE.U32 R4, R2, R44, R8 ;  /* 0x0000002c02047225 */ /* 0x000fc800078e0008 */
[----:B------:R-:W-:Y:S01]  /*2350*/  IMAD R39, R2, R45, R20 ;  /* 0x0000002d02277224 */ /* 0x000fe200078e0214 */
[----:B-1----:R-:W-:-:S04]  /*2360*/  IADD3 R20, P0, R4, R46, RZ ;  /* 0x0000002e04147210 */ /* 0x002fc80007f1e0ff */
[----:B------:R-:W-:Y:S01]  /*2370*/  IADD3.X R21, R47, R5, R39, P0, !PT ;  /* 0x000000052f157210 */ /* 0x000fe200007fe427 */
[----:B------:R-:W-:Y:S08]  /*2380*/  @P3 BRA `(.L_x_31) ;  /* 0x0000000000043947 */ /* 0x000ff00003800000 */
[----:B------:R0:W5:Y:S02]  /*2390*/  LDG.E.U8 R36, desc[UR38][R20.64] ;  /* 0x0000002614247981 */ /* 0x000164000c1e1100 */
.L_x_31:
[----:B------:R-:W-:Y:S05]  /*23a0*/  BSYNC B1 ;  /* 0x0000000000017941 */ /* 0x000fea0003800000 */
.L_x_30:
[----:B-----5:R-:W-:Y:S01]  /*23b0*/  LOP3.LUT R3, R36, 0xffff, RZ, 0xc0, !PT ;  /* 0x0000ffff24037812 */ /* 0x020fe200078ec0ff */
[----:B------:R-:W-:Y:S01]  /*23c0*/  IMAD R38, R37, -0x100, R35 ;  /* 0xffffff0025267824 */ /* 0x000fe200078e0223 */
[----:B------:R-:W-:Y:S01]  /*23d0*/  ISETP.GE.AND P0, PT, R49, 0x2, PT ;  /* 0x000000023100780c */ /* 0x000fe20003f06270 */
[----:B------:R-:W-:Y:S01]  /*23e0*/  IMAD.SHL.U32 R4, R44, 0x8, RZ ;  /* 0x000000082c047824 */ /* 0x000fe200078e00ff */
[----:B------:R-:W-:Y:S01]  /*23f0*/  PRMT R3, R3, 0x8880, RZ ;  /* 0x0000888003037816 */ /* 0x000fe200000000ff */
[----:B------:R-:W-:Y:S01]  /*2400*/  BSSY B1, `(.L_x_32) ;  /* 0x0000010000017945 */ /* 0x000fe20003800000 */
[----:B------:R-:W-:Y:S02]  /*2410*/  ISETP.LT.OR P2, PT, R38, 0x1, !P0 ;  /* 0x000000012600780c */ /* 0x000fe40004741670 */
[----:B------:R-:W-:Y:S01]  /*2420*/  SHF.L.U64.HI R5, R44, 0x3, R45 ;  /* 0x000000032c057819 */ /* 0x000fe2000001022d */
[----:B------:R-:W-:Y:S01]  /*2430*/  IMAD.MOV.U32 R37, RZ, RZ, R3 ;  /* 0x000000ffff257224 */ /* 0x000fe200078e0003 */
[----:B------:R-:W-:-:S03]  /*2440*/  ISETP.LT.OR P0, PT, R38, 0x9, !P0 ;  /* 0x000000092600780c */ /* 0x000fc60004701670 */
[----:B------:R-:W-:Y:S02]  /*2450*/  IMAD R40, R37, R34, RZ ;  /* 0x0000002225287224 */ /* 0x000fe400078e02ff */
[----:B------:R-:W-:-:S04]  /*2460*/  IMAD.WIDE.U32 R2, R2, R44, R4 ;  /* 0x0000002c02027225 */ /* 0x000fc800078e0004 */
[----:B------:R-:W-:Y:S01]  /*2470*/  @!P3 IMAD R37, R28, R23, R40 ;  /* 0x000000171c25b224 */ /* 0x000fe200078e0228 */
[----:B------:R-:W-:Y:S01]  /*2480*/  IADD3 R4, P4, P5, R14, R46, R2 ;  /* 0x0000002e0e047210 */ /* 0x000fe20007d9e002 */
[----:B------:R-:W-:-:S03]  /*2490*/  IMAD.IADD R3, R39, 0x1, R3 ;  /* 0x0000000127037824 */ /* 0x000fc600078e0203 */
[----:B------:R1:W-:Y:S01]  /*24a0*/  @!P3 STG.E.U8 desc[UR38][R10.64], R37 ;  /* 0x000000250a00b986 */ /* 0x0003e2000c101126 */
[----:B------:R-:W-:Y:S01]  /*24b0*/  IMAD.WIDE.U32 R38, R44, 0x78, R2 ;  /* 0x000000782c267825 */ /* 0x000fe200078e0002 */
[----:B------:R-:W-:Y:S07]  /*24c0*/  @P2 BRA `(.L_x_33) ;  /* 0x00000000000c2947 */ /* 0x000fee0003800000 */
[----:B------:R-:W1:Y:S02]  /*24d0*/  LDG.E.U8 R36, desc[UR38][R20.64+0x1] ;  /* 0x0000012614247981 */ /* 0x000e64000c1e1100 */
[----:B-1----:R-:W-:-:S05]  /*24e0*/  PRMT R37, R36, 0x8880, RZ ;  /* 0x0000888024257816 */ /* 0x002fca00000000ff */
[----:B------:R-:W-:-:S07]  /*24f0*/  IMAD R40, R37, R34, RZ ;  /* 0x0000002225287224 */ /* 0x000fce00078e02ff */
.L_x_33:
[----:B------:R-:W-:Y:S05]  /*2500*/  BSYNC B1 ;  /* 0x0000000000017941 */ /* 0x000fea0003800000 */
.L_x_32:
[----:B------:R-:W-:Y:S01]  /*2510*/  @!P2 IMAD R29, R29, R23, R40 ;  /* 0x000000171d1da224 */ /* 0x000fe200078e0228 */
[----:B------:R-:W-:Y:S01]  /*2520*/  ISETP.LT.OR P1, PT, R48, 0x9, !P1 ;  /* 0x000000093000780c */ /* 0x000fe20004f21670 */
[----:B------:R-:W-:Y:S01]  /*2530*/  BSSY B1, `(.L_x_34) ;  /* 0x0000009000017945 */ /* 0x000fe20003800000 */
[----:B0-----:R-:W-:Y:S01]  /*2540*/  LEA R21, P3, R44, R38, 0x3 ;  /* 0x000000262c157211 */ /* 0x001fe200078618ff */
[----:B-1----:R-:W-:Y:S01]  /*2550*/  IMAD R37, R45, 0x78, RZ ;  /* 0x000000782d257824 */ /* 0x002fe200078e02ff */
[----:B------:R0:W-:Y:S01]  /*2560*/  @!P2 STG.E.U8 desc[UR38][R10.64+0x1], R29 ;  /* 0x0000011d0a00a986 */ /* 0x0001e2000c101126 */
[----:B------:R-:W-:-:S08]  /*2570*/  IADD3.X R5, R9, R47, R3, P4, P5 ;  /* 0x0000002f09057210 */ /* 0x000fd000027ea403 */
[----:B------:R-:W-:Y:S05]  /*2580*/  @P1 BRA `(.L_x_35) ;  /* 0x00000000000c1947 */ /* 0x000fea0003800000 */
[----:B------:R-:W2:Y:S02]  /*2590*/  LDG.E.U8 R36, desc[UR38][R4.64] ;  /* 0x0000002604247981 */ /* 0x000ea4000c1e1100 */
[----:B--2---:R-:W-:-:S05]  /*25a0*/  PRMT R3, R36, 0x8880, RZ ;  /* 0x0000888024037816 */ /* 0x004fca00000000ff */
[----:B------:R-:W-:-:S07]  /*25b0*/  IMAD R40, R3, R34, RZ ;  /* 0x0000002203287224 */ /* 0x000fce00078e02ff */
.L_x_35:
[----:B------:R-:W-:Y:S05]  /*25c0*/  BSYNC B1 ;  /* 0x0000000000017941 */ /* 0x000fea0003800000 */
.L_x_34:
[----:B0-----:R-:W-:Y:S01]  /*25d0*/  @!P1 IMAD R11, R30, R23, R40 ;  /* 0x000000171e0b9224 */ /* 0x001fe200078e0228 */
[----:B------:R-:W-:Y:S01]  /*25e0*/  BSSY B1, `(.L_x_36) ;  /* 0x0000009000017945 */ /* 0x000fe20003800000 */
[----:B------:R-:W-:Y:S02]  /*25f0*/  @!P1 IMAD.MOV.U32 R2, RZ, RZ, R6 ;  /* 0x000000ffff029224 */ /* 0x000fe400078e0006 */
[----:B------:R-:W-:Y:S02]  /*2600*/  @!P1 IMAD.MOV.U32 R3, RZ, RZ, R7 ;  /* 0x000000ffff039224 */ /* 0x000fe400078e0007 */
[----:B------:R-:W-:-:S03]  /*2610*/  IMAD.IADD R37, R39, 0x1, R37 ;  /* 0x0000000127257824 */ /* 0x000fc600078e0225 */
[----:B------:R0:W-:Y:S01]  /*2620*/  @!P1 STG.E.U8 desc[UR38][R2.64], R11 ;  /* 0x0000000b02009986 */ /* 0x0001e2000c101126 */
[----:B------:R-:W-:Y:S05]  /*2630*/  @P0 BRA `(.L_x_37) ;  /* 0x00000000000c0947 */ /* 0x000fea0003800000 */
[----:B------:R-:W0:Y:S02]  /*2640*/  LDG.E.U8 R36, desc[UR38][R4.64+0x1] ;  /* 0x0000012604247981 */ /* 0x000e24000c1e1100 */
[----:B0-----:R-:W-:-:S05]  /*2650*/  PRMT R3, R36, 0x8880, RZ ;  /* 0x0000888024037816 */ /* 0x001fca00000000ff */
[----:B------:R-:W-:-:S07]  /*2660*/  IMAD R40, R3, R34, RZ ;  /* 0x0000002203287224 */ /* 0x000fce00078e02ff */
.L_x_37:
[----:B------:R-:W-:Y:S05]  /*2670*/  BSYNC B1 ;  /* 0x0000000000017941 */ /* 0x000fea0003800000 */
.L_x_36:
[----:B------:R-:W-:Y:S01]  /*2680*/  LEA.HI.X R4, R44, R37, R45, 0x3, P3 ;  /* 0x000000252c047211 */ /* 0x000fe200018f1c2d */
[----:B------:R-:W-:Y:S01]  /*2690*/  @!P0 IMAD R31, R31, R23, R40 ;  /* 0x000000171f1f8224 */ /* 0x000fe200078e0228 */
[-C--:B------:R-:W-:Y:S01]  /*26a0*/  IADD3 R38, P3, P4, R14, R46.reuse, R38 ;  /* 0x0000002e0e267210 */ /* 0x080fe20007c7e026 */
[----:B0-----:R-:W-:Y:S01]  /*26b0*/  @!P0 IMAD.MOV.U32 R2, RZ, RZ, R6 ;  /* 0x000000ffff028224 */ /* 0x001fe200078e0006 */
[C---:B------:R-:W-:Y:S01]  /*26c0*/  ISETP.GE.AND P2, PT, R48.reuse, 0x81, PT ;  /* 0x000000813000780c */ /* 0x040fe20003f46270 */
[----:B------:R-:W-:Y:S01]  /*26d0*/  @!P0 IMAD.MOV.U32 R3, RZ, RZ, R7 ;  /* 0x000000ffff038224 */ /* 0x000fe200078e0007 */
[----:B------:R-:W-:Y:S01]  /*26e0*/  IADD3.X R39, R9, R47, R37, P3, P4 ;  /* 0x0000002f09277210 */ /* 0x000fe20001fe8425 */
[----:B------:R-:W-:Y:S01]  /*26f0*/  BSSY B1, `(.L_x_38) ;  /* 0x000000b000017945 */ /* 0x000fe20003800000 */
[----:B------:R-:W-:Y:S02]  /*2700*/  ISETP.LT.OR P3, PT, R49, 0x1, !P2 ;  /* 0x000000013100780c */ /* 0x000fe40005761670 */
[----:B------:R-:W-:Y:S01]  /*2710*/  ISETP.GE.AND P1, PT, R48, 0x89, PT ;  /* 0x000000893000780c */ /* 0x000fe20003f26270 */
[----:B------:R0:W-:Y:S01]  /*2720*/  @!P0 STG.E.U8 desc[UR38][R2.64+0x1], R31 ;  /* 0x0000011f02008986 */ /* 0x0001e2000c101126 */
[----:B------:R-:W-:-:S02]  /*2730*/  IADD3 R14, P5, P0, R14, R46, R21 ;  /* 0x0000002e0e0e7210 */ /* 0x000fc400078be015 */
[C---:B------:R-:W-:Y:S02]  /*2740*/  ISETP.LT.OR P2, PT, R49.reuse, 0x2, !P2 ;  /* 0x000000023100780c */ /* 0x040fe40005741670 */
[----:B------:R-:W-:-:S05]  /*2750*/  ISETP.LT.OR P4, PT, R49, 0x1, !P1 ;  /* 0x000000013100780c */ /* 0x000fca0004f81670 */
[----:B------:R-:W-:Y:S08]  /*2760*/  @P3 BRA `(.L_x_39) ;  /* 0x00000000000c3947 */ /* 0x000ff00003800000 */
[----:B------:R-:W0:Y:S02]  /*2770*/  LDG.E.U8 R36, desc[UR38][R38.64] ;  /* 0x0000002626247981 */ /* 0x000e24000c1e1100 */
[----:B0-----:R-:W-:-:S05]  /*2780*/  PRMT R3, R36, 0x8880, RZ ;  /* 0x0000888024037816 */ /* 0x001fca00000000ff */
[----:B------:R-:W-:-:S07]  /*2790*/  IMAD R40, R3, R34, RZ ;  /* 0x0000002203287224 */ /* 0x000fce00078e02ff */
.L_x_39:
[----:B------:R-:W-:Y:S05]  /*27a0*/  BSYNC B1 ;  /* 0x0000000000017941 */ /* 0x000fea0003800000 */
.L_x_38:
[----:B0-----:R-:W-:Y:S01]  /*27b0*/  @!P3 IMAD R3, R24, R23, R40 ;  /* 0x000000171803b224 */ /* 0x001fe200078e0228 */
[----:B------:R-:W-:Y:S01]  /*27c0*/  BSSY B1, `(.L_x_40) ;  /* 0x0000007000017945 */ /* 0x000fe20003800000 */
[----:B------:R-:W-:-:S03]  /*27d0*/  IADD3.X R15, R9, R47, R4, P5, P0 ;  /* 0x0000002f090f7210 */ /* 0x000fc60002fe0404 */
[----:B------:R0:W-:Y:S01]  /*27e0*/  @!P3 STG.E.U8 desc[UR38][R12.64], R3 ;  /* 0x000000030c00b986 */ /* 0x0001e2000c101126 */
[----:B------:R-:W-:Y:S05]  /*27f0*/  @P2 BRA `(.L_x_41) ;  /* 0x00000000000c2947 */ /* 0x000fea0003800000 */
[----:B------:R-:W0:Y:S02]  /*2800*/  LDG.E.U8 R36, desc[UR38][R38.64+0x1] ;  /* 0x0000012626247981 */ /* 0x000e24000c1e1100 */
[----:B0-----:R-:W-:-:S05]  /*2810*/  PRMT R3, R36, 0x8880, RZ ;  /* 0x0000888024037816 */ /* 0x001fca00000000ff */
[----:B------:R-:W-:-:S07]  /*2820*/  IMAD R40, R3, R34, RZ ;  /* 0x0000002203287224 */ /* 0x000fce00078e02ff */
.L_x_41:
[----:B------:R-:W-:Y:S05]  /*2830*/  BSYNC B1 ;  /* 0x0000000000017941 */ /* 0x000fea0003800000 */
.L_x_40:
[----:B------:R-:W-:-:S05]  /*2840*/  @!P2 IMAD R25, R25, R23, R40 ;  /* 0x000000171919a224 */ /* 0x000fca00078e0228 */
[----:B------:R1:W-:Y:S04]  /*2850*/  @!P2 STG.E.U8 desc[UR38][R12.64+0x1], R25 ;  /* 0x000001190c00a986 */ /* 0x0003e8000c101126 */
[----:B------:R-:W2:Y:S01]  /*2860*/  @!P4 LDG.E.U8 R36, desc[UR38][R14.64] ;  /* 0x000000260e24c981 */ /* 0x000ea2000c1e1100 */
[----:B0-----:R-:W-:Y:S01]  /*2870*/  IMAD.WIDE.U32 R2, R42, 0x80, RZ ;  /* 0x000000802a027825 */ /* 0x001fe200078e00ff */
[----:B------:R-:W-:Y:S01]  /*2880*/  ISETP.LT.OR P1, PT, R49, 0x2, !P1 ;  /* 0x000000023100780c */ /* 0x000fe20004f21670 */
[----:B------:R-:W-:Y:S02]  /*2890*/  BSSY B1, `(.L_x_42) ;  /* 0x000000c000017945 */ /* 0x000fe40003800000 */
[----:B------:R-:W-:Y:S01]  /*28a0*/  IMAD.SHL.U32 R9, R43, 0x80, RZ ;  /* 0x000000802b097824 */ /* 0x000fe200078e00ff */
[----:B------:R-:W-:-:S04]  /*28b0*/  @!P4 IADD3 R2, P0, R6, R2, RZ ;  /* 0x000000020602c210 */ /* 0x000fc80007f1e0ff */
[----:B------:R-:W-:Y:S02]  /*28c0*/  @!P4 IADD3.X R3, R7, R3, R9, P0, !PT ;  /* 0x000000030703c210 */ /* 0x000fe400007fe409 */
[----:B--2---:R-:W-:-:S05]  /*28d0*/  @!P4 PRMT R5, R36, 0x8880, RZ ;  /* 0x000088802405c816 */ /* 0x004fca00000000ff */
[----:B------:R-:W-:-:S04]  /*28e0*/  @!P4 IMAD R40, R5, R34, RZ ;  /* 0x000000220528c224 */ /* 0x000fc800078e02ff */
[----:B------:R-:W-:-:S05]  /*28f0*/  @!P4 IMAD R5, R26, R23, R40 ;  /* 0x000000171a05c224 */ /* 0x000fca00078e0228 */
[----:B------:R1:W-:Y:S01]  /*2900*/  @!P4 STG.E.U8 desc[UR38][R2.64], R5 ;  /* 0x000000050200c986 */ /* 0x0003e2000c101126 */
[----:B------:R-:W-:Y:S05]  /*2910*/  @P1 BRA `(.L_x_43) ;  /* 0x00000000000c1947 */ /* 0x000fea0003800000 */
[----:B------:R-:W1:Y:S02]  /*2920*/  LDG.E.U8 R36, desc[UR38][R14.64+0x1] ;  /* 0x000001260e247981 */ /* 0x000e64000c1e1100 */
[----:B-1----:R-:W-:-:S05]  /*2930*/  PRMT R3, R36, 0x8880, RZ ;  /* 0x0000888024037816 */ /* 0x002fca00000000ff */
[----:B------:R-:W-:-:S07]  /*2940*/  IMAD R40, R3, R34, RZ ;  /* 0x0000002203287224 */ /* 0x000fce00078e02ff */
.L_x_43:
[----:B------:R-:W-:Y:S05]  /*2950*/  BSYNC B1 ;  /* 0x0000000000017941 */ /* 0x000fea0003800000 */
.L_x_42:
[----:B------:R-:W-:Y:S01]  /*2960*/  IMAD R27, R27, R23, R40 ;  /* 0x000000171b1b7224 */ /* 0x000fe200078e0228 */
[----:B------:R-:W-:Y:S06]  /*2970*/  @P1 BRA `(.L_x_44) ;  /* 0x0000000000a01947 */ /* 0x000fec0003800000 */
[----:B-1----:R-:W-:-:S04]  /*2980*/  LEA R2, P0, R42, R6, 0x7 ;  /* 0x000000062a027211 */ /* 0x002fc800078038ff */
[----:B------:R-:W-:-:S05]  /*2990*/  LEA.HI.X R3, R42, R7, R43, 0x7, P0 ;  /* 0x000000072a037211 */ /* 0x000fca00000f3c2b */
[----:B------:R0:W-:Y:S01]  /*29a0*/  STG.E.U8 desc[UR38][R2.64+0x1], R27 ;  /* 0x0000011b02007986 */ /* 0x0001e2000c101126 */
[----:B------:R-:W-:Y:S05]  /*29b0*/  BRA `(.L_x_44) ;  /* 0x0000000000907947 */ /* 0x000fea0003800000 */
.L_x_29:
[----:B------:R-:W-:Y:S01]  /*29c0*/  ISETP.GE.AND P0, PT, R48, 0x1, PT ;  /* 0x000000013000780c */ /* 0x000fe20003f06270 */
[----:B------:R-:W-:Y:S01]  /*29d0*/  IMAD.WIDE.U32 R4, R42, 0x80, RZ ;  /* 0x000000802a047825 */ /* 0x000fe200078e00ff */
[C---:B------:R-:W-:Y:S02]  /*29e0*/  ISETP.GE.AND P5, PT, R48.reuse, 0x9, PT ;  /* 0x000000093000780c */ /* 0x040fe40003fa6270 */
[C---:B------:R-:W-:Y:S02]  /*29f0*/  ISETP.LT.OR P3, PT, R49.reuse, 0x1, !P0 ;  /* 0x000000013100780c */ /* 0x040fe40004761670 */
[C---:B------:R-:W-:Y:S02]  /*2a00*/  ISETP.LT.OR P0, PT, R49.reuse, 0x2, !P0 ;  /* 0x000000023100780c */ /* 0x040fe40004701670 */
[----:B------:R-:W-:Y:S02]  /*2a10*/  ISETP.LT.OR P4, PT, R49, 0x1, !P5 ;  /* 0x000000013100780c */ /* 0x000fe40006f81670 */
[----:B------:R-:W-:-:S02]  /*2a20*/  ISETP.GE.AND P2, PT, R48, 0x89, PT ;  /* 0x000000893000780c */ /* 0x000fc40003f46270 */
[----:B------:R-:W-:-:S05]  /*2a30*/  ISETP.GE.AND P1, PT, R48, 0x81, PT ;  /* 0x000000813000780c */ /* 0x000fca0003f26270 */
[-C--:B------:R-:W-:Y:S02]  /*2a40*/  @!P3 IMAD R9, R28, R23.reuse, RZ ;  /* 0x000000171c09b224 */ /* 0x080fe400078e02ff */
[----:B------:R-:W-:Y:S02]  /*2a50*/  @!P3 IMAD.MOV.U32 R2, RZ, RZ, R10 ;  /* 0x000000ffff02b224 */ /* 0x000fe400078e000a */
[----:B------:R-:W-:Y:S02]  /*2a60*/  @!P3 IMAD.MOV.U32 R3, RZ, RZ, R11 ;  /* 0x000000ffff03b224 */ /* 0x000fe400078e000b */
[-C--:B------:R-:W-:Y:S02]  /*2a70*/  @!P0 IMAD R29, R29, R23.reuse, RZ ;  /* 0x000000171d1d8224 */ /* 0x080fe400078e02ff */
[----:B------:R-:W-:Y:S01]  /*2a80*/  @!P4 IMAD R15, R30, R23, RZ ;  /* 0x000000171e0fc224 */ /* 0x000fe200078e02ff */
[----:B------:R0:W-:Y:S01]  /*2a90*/  @!P3 STG.E.U8 desc[UR38][R2.64], R9 ;  /* 0x000000090200b986 */ /* 0x0001e2000c101126 */
[----:B------:R-:W-:-:S02]  /*2aa0*/  ISETP.LT.OR P3, PT, R49, 0x1, !P2 ;  /* 0x000000013100780c */ /* 0x000fc40005761670 */
[C---:B------:R-:W-:Y:S01]  /*2ab0*/  ISETP.LT.OR P2, PT, R49.reuse, 0x2, !P2 ;  /* 0x000000023100780c */ /* 0x040fe20005741670 */
[----:B------:R1:W-:Y:S01]  /*2ac0*/  @!P0 STG.E.U8 desc[UR38][R10.64+0x1], R29 ;  /* 0x0000011d0a008986 */ /* 0x0003e2000c101126 */
[C---:B------:R-:W-:Y:S02]  /*2ad0*/  ISETP.LT.OR P0, PT, R49.reuse, 0x2, !P5 ;  /* 0x000000023100780c */ /* 0x040fe40006f01670 */
[C---:B------:R-:W-:Y:S01]  /*2ae0*/  ISETP.LT.OR P5, PT, R49.reuse, 0x1, !P1 ;  /* 0x000000013100780c */ /* 0x040fe20004fa1670 */
[----:B------:R2:W-:Y:S01]  /*2af0*/  @!P4 STG.E.U8 desc[UR38][R6.64], R15 ;  /* 0x0000000f0600c986 */ /* 0x0005e2000c101126 */
[----:B------:R-:W-:Y:S01]  /*2b00*/  ISETP.LT.OR P1, PT, R49, 0x2, !P1 ;  /* 0x000000023100780c */ /* 0x000fe20004f21670 */
[----:B0-----:R-:W-:-:S04]  /*2b10*/  IMAD.SHL.U32 R3, R43, 0x80, RZ ;  /* 0x000000802b037824 */ /* 0x001fc800078e00ff */
[----:B------:R-:W-:Y:S01]  /*2b20*/  @!P3 IADD3 R2, P4, R4, R6, RZ ;  /* 0x000000060402b210 */ /* 0x000fe20007f9e0ff */
[----:B-1----:R-:W-:-:S03]  /*2b30*/  @!P3 IMAD R11, R26, R23, RZ ;  /* 0x000000171a0bb224 */ /* 0x002fc600078e02ff */
[----:B------:R-:W-:Y:S01]  /*2b40*/  @!P3 IADD3.X R3, R7, R5, R3, P4, !PT ;  /* 0x000000050703b210 */ /* 0x000fe200027fe403 */
[-C--:B------:R-:W-:Y:S01]  /*2b50*/  @!P0 IMAD R31, R31, R23.reuse, RZ ;  /* 0x000000171f1f8224 */ /* 0x080fe200078e02ff */
[----:B------:R-:W-:Y:S01]  /*2b60*/  @!P2 LEA R4, P4, R42, R6, 0x7 ;  /* 0x000000062a04a211 */ /* 0x000fe200078838ff */
[-C--:B------:R-:W-:Y:S02]  /*2b70*/  @!P5 IMAD R9, R24, R23.reuse, RZ ;  /* 0x000000171809d224 */ /* 0x080fe400078e02ff */
[----:B------:R-:W-:Y:S01]  /*2b80*/  @!P1 IMAD R25, R25, R23, RZ ;  /* 0x0000001719199224 */ /* 0x000fe200078e02ff */
[----:B------:R-:W-:Y:S01]  /*2b90*/  @!P2 LEA.HI.X R5, R42, R7, R43, 0x7, P4 ;  /* 0x000000072a05a211 */ /* 0x000fe200020f3c2b */
[----:B------:R-:W-:Y:S01]  /*2ba0*/  @!P2 IMAD R27, R27, R23, RZ ;  /* 0x000000171b1ba224 */ /* 0x000fe200078e02ff */
[----:B------:R2:W-:Y:S04]  /*2bb0*/  @!P0 STG.E.U8 desc[UR38][R6.64+0x1], R31 ;  /* 0x0000011f06008986 */ /* 0x0005e8000c101126 */
[----:B------:R2:W-:Y:S04]  /*2bc0*/  @!P5 STG.E.U8 desc[UR38][R12.64], R9 ;  /* 0x000000090c00d986 */ /* 0x0005e8000c101126 */
[----:B------:R2:W-:Y:S04]  /*2bd0*/  @!P1 STG.E.U8 desc[UR38][R12.64+0x1], R25 ;  /* 0x000001190c009986 */ /* 0x0005e8000c101126 */
[----:B------:R2:W-:Y:S04]  /*2be0*/  @!P3 STG.E.U8 desc[UR38][R2.64], R11 ;  /* 0x0000000b0200b986 */ /* 0x0005e8000c101126 */
[----:B------:R2:W-:Y:S02]  /*2bf0*/  @!P2 STG.E.U8 desc[UR38][R4.64+0x1], R27 ;  /* 0x0000011b0400a986 */ /* 0x0005e4000c101126 */
.L_x_44:
[----:B------:R-:W-:Y:S05]  /*2c00*/  BSYNC B0 ;  /* 0x0000000000007941 */ /* 0x000fea0003800000 */
.L_x_28:
[----:B------:R-:W-:Y:S01]  /*2c10*/  IADD3 R16, P0, R16, UR36, RZ ;  /* 0x0000002410107c10 */ /* 0x000fe2000ff1e0ff */
[----:B------:R-:W-:Y:S01]  /*2c20*/  ULDC.64 UR4, c[0x0][0x650] ;  /* 0x0001940000047ab9 */ /* 0x000fe20000000a00 */
[----:B012---:R-:W-:Y:S01]  /*2c30*/  PRMT R2, RZ, 0x7610, R2 ;  /* 0x00007610ff027816 */ /* 0x007fe20000000002 */
[----:B------:R-:W-:Y:S01]  /*2c40*/  IMAD.MOV.U32 R38, RZ, RZ, -0x1 ;  /* 0xffffffffff267424 */ /* 0x000fe200078e00ff */
[----:B------:R-:W-:Y:S01]  /*2c50*/  IADD3.X R17, R17, UR42, RZ, P0, !PT ;  /* 0x0000002a11117c10 */ /* 0x000fe200087fe4ff */
[----:B------:R-:W-:Y:S01]  /*2c60*/  IMAD.MOV.U32 R39, RZ, RZ, -0x1 ;  /* 0xffffffffff277424 */ /* 0x000fe200078e00ff */
[----:B------:R-:W-:-:S04]  /*2c70*/  ISETP.GE.U32.AND P0, PT, R16, UR4, PT ;  /* 0x0000000410007c0c */ /* 0x000fc8000bf06070 */
[----:B------:R-:W-:-:S13]  /*2c80*/  ISETP.GE.U32.AND.EX P0, PT, R17, UR5, PT, P0 ;  /* 0x0000000511007c0c */ /* 0x000fda000bf06100 */
[----:B------:R-:W-:Y:S05]  /*2c90*/  @P0 BRA `(.L_x_45) ;  /* 0x0000000400640947 */ /* 0x000fea0003800000 */
[----:B------:R-:W0:Y:S01]  /*2ca0*/  S2R R10, SR_CTAID.X ;  /* 0x00000000000a7919 */ /* 0x000e220000002500 */
[----:B------:R-:W1:Y:S01]  /*2cb0*/  LDC.64 R8, c[0x0][0x628] ;  /* 0x00018a00ff087b82 */ /* 0x000e620000000a00 */
[----:B------:R-:W-:Y:S01]  /*2cc0*/  ULDC UR4, c[0x0][0x150] ;  /* 0x0000540000047ab9 */ /* 0x000fe20000000800 */
[----:B------:R-:W-:Y:S01]  /*2cd0*/  IMAD.MOV.U32 R6, RZ, RZ, R16 ;  /* 0x000000ffff067224 */ /* 0x000fe200078e0010 */
[----:B------:R-:W2:Y:S01]  /*2ce0*/  S2R R20, SR_CTAID.Y ;  /* 0x0000000000147919 */ /* 0x000ea20000002600 */
[----:B------:R-:W-:-:S04]  /*2cf0*/  IMAD.MOV.U32 R7, RZ, RZ, R17 ;  /* 0x000000ffff077224 */ /* 0x000fc800078e0011 */
[----:B------:R-:W3:Y:S08]  /*2d00*/  LDC R15, c[0x0][0x144] ;  /* 0x00005100ff0f7b82 */ /* 0x000ef00000000800 */
[----:B------:R-:W4:Y:S08]  /*2d10*/  LDC R0, c[0x0][0x630] ;  /* 0x00018c00ff007b82 */ /* 0x000f300000000800 */
[----:B------:R-:W2:Y:S01]  /*2d20*/  LDC.64 R12, c[0x0][0x620] ;  /* 0x00018800ff0c7b82 */ /* 0x000ea20000000a00 */
[----:B-1----:R-:W-:-:S04]  /*2d30*/  ISETP.NE.U32.AND P0, PT, R8, RZ, PT ;  /* 0x000000ff0800720c */ /* 0x002fc80003f05070 */
[----:B------:R-:W-:Y:S02]  /*2d40*/  ISETP.NE.AND.EX P0, PT, R9, RZ, PT, P0 ;  /* 0x000000ff0900720c */ /* 0x000fe40003f05300 */
[----:B0-----:R-:W-:-:S05]  /*2d50*/  I2FP.F32.U32 R2, R10 ;  /* 0x0000000a00027245 */ /* 0x001fca0000201000 */
[----:B------:R-:W-:-:S04]  /*2d60*/  FMUL R2, R2, UR4 ;  /* 0x0000000402027c20 */ /* 0x000fc80008400000 */
[----:B------:R0:W1:Y:S02]  /*2d70*/  F2I.U32.TRUNC.NTZ R14, R2 ;  /* 0x00000002000e7305 */ /* 0x000064000020f000 */
[----:B---34-:R-:W-:Y:S05]  /*2d80*/  @!P0 BRA `(.L_x_46) ;  /* 0x0000000000288947 */ /* 0x018fea0003800000 */
[----:B------:R-:W3:Y:S02]  /*2d90*/  LDC R3, c[0x0][0x634] ;  /* 0x00018d00ff037b82 */ /* 0x000ee40000000800 */
[----:B---3--:R-:W-:-:S05]  /*2da0*/  IADD3 R7, P0, R16, R3, RZ ;  /* 0x0000000310077210 */ /* 0x008fca0007f1e0ff */
[----:B------:R-:W-:-:S04]  /*2db0*/  IMAD.X R11, RZ, RZ, R17, P0 ;  /* 0x000000ffff0b7224 */ /* 0x000fc800000e0611 */
[----:B0-----:R-:W-:-:S04]  /*2dc0*/  IMAD.WIDE.U32 R2, R11, R8, RZ ;  /* 0x000000080b027225 */ /* 0x001fc800078e00ff */
[----:B------:R-:W-:-:S04]  /*2dd0*/  IMAD.WIDE.U32 R4, P0, R7, R9, R2 ;  /* 0x0000000907047225 */ /* 0x000fc80007800002 */
[----:B------:R-:W-:-:S04]  /*2de0*/  IMAD.WIDE.U32 R2, R7, R8, RZ ;  /* 0x0000000807027225 */ /* 0x000fc800078e00ff */
[----:B------:R-:W-:Y:S01]  /*2df0*/  IMAD.X R7, RZ, RZ, RZ, P0 ;  /* 0x000000ffff077224 */ /* 0x000fe200000e06ff */
[----:B------:R-:W-:Y:S01]  /*2e00*/  IADD3 RZ, P0, R3, R4, RZ ;  /* 0x0000000403ff7210 */ /* 0x000fe20007f1e0ff */
[----:B------:R-:W-:-:S04]  /*2e10*/  IMAD.MOV.U32 R6, RZ, RZ, R5 ;  /* 0x000000ffff067224 */ /* 0x000fc800078e0005 */
[----:B------:R-:W-:-:S08]  /*2e20*/  IMAD.WIDE.U32.X R6, R11, R9, R6, P0 ;  /* 0x000000090b067225 */ /* 0x000fd000000e0406 */
.L_x_46:
[----:B------:R-:W3:Y:S01]  /*2e30*/  LDC.64 R26, c[0x0][0x640] ;  /* 0x00019000ff1a7b82 */ /* 0x000ee20000000a00 */
[-CC-:B------:R-:W-:Y:S01]  /*2e40*/  SHF.R.U64 R39, R6, R0.reuse, R7.reuse ;  /* 0x0000000006277219 */ /* 0x180fe20000001207 */
[----:B-1----:R-:W-:Y:S01]  /*2e50*/  IMAD.MOV R14, RZ, RZ, -R14 ;  /* 0x000000ffff0e7224 */ /* 0x002fe200078e0a0e */
[----:B------:R-:W-:Y:S01]  /*2e60*/  SHF.R.U32.HI R0, RZ, R0, R7 ;  /* 0x00000000ff007219 */ /* 0x000fe20000011607 */
[----:B------:R-:W-:Y:S01]  /*2e70*/  ULDC UR4, c[0x0][0x154] ;  /* 0x0000550000047ab9 */ /* 0x000fe20000000800 */
[----:B------:R-:W-:Y:S01]  /*2e80*/  IADD3 R5, P0, RZ, -R39, RZ ;  /* 0x80000027ff057210 */ /* 0x000fe20007f1e0ff */
[----:B------:R-:W-:Y:S02]  /*2e90*/  IMAD R15, R15, R14, R10 ;  /* 0x0000000e0f0f7224 */ /* 0x000fe400078e020a */
[----:B------:R-:W1:Y:S01]  /*2ea0*/  LDC R4, c[0x0][0x618] ;  /* 0x00018600ff047b82 */ /* 0x000e620000000800 */
[----:B------:R-:W-:Y:S02]  /*2eb0*/  IMAD.MOV.U32 R7, RZ, RZ, 0x1 ;  /* 0x00000001ff077424 */ /* 0x000fe400078e00ff */
[----:B------:R-:W-:-:S04]  /*2ec0*/  IMAD.X R3, RZ, RZ, ~R0, P0 ;  /* 0x000000ffff037224 */ /* 0x000fc800000e0e00 */
[-C--:B--2---:R-:W-:Y:S01]  /*2ed0*/  IMAD R0, R3, R12.reuse, RZ ;  /* 0x0000000c03007224 */ /* 0x084fe200078e02ff */
[----:B------:R-:W2:Y:S01]  /*2ee0*/  LDC R6, c[0x0][0x608] ;  /* 0x00018200ff067b82 */ /* 0x000ea20000000800 */
[----:B0-----:R-:W-:-:S04]  /*2ef0*/  IMAD.WIDE.U32 R2, R5, R12, R16 ;  /* 0x0000000c05027225 */ /* 0x001fc800078e0010 */
[----:B------:R-:W-:Y:S01]  /*2f00*/  IMAD R5, R5, R13, R0 ;  /* 0x0000000d05057224 */ /* 0x000fe200078e0200 */
[----:B------:R-:W-:Y:S02]  /*2f10*/  I2FP.F32.U32 R0, R20 ;  /* 0x0000001400007245 */ /* 0x000fe40000201000 */
[----:B------:R-:W0:Y:S01]  /*2f20*/  LDC R24, c[0x0][0x658] ;  /* 0x00019600ff187b82 */ /* 0x000e220000000800 */
[----:B------:R-:W-:Y:S01]  /*2f30*/  IMAD.IADD R3, R3, 0x1, R5 ;  /* 0x0000000103037824 */ /* 0x000fe200078e0205 */
[----:B---3--:R-:W-:Y:S01]  /*2f40*/  ISETP.NE.U32.AND P0, PT, R26, RZ, PT ;  /* 0x000000ff1a00720c */ /* 0x008fe20003f05070 */
[----:B------:R-:W-:Y:S01]  /*2f50*/  FMUL R0, R0, UR4 ;  /* 0x0000000400007c20 */ /* 0x000fe20008400000 */
[----:B------:R-:W-:Y:S02]  /*2f60*/  IMAD.MOV.U32 R5, RZ, RZ, -0x1 ;  /* 0xffffffffff057424 */ /* 0x000fe400078e00ff */
[----:B------:R-:W-:Y:S01]  /*2f70*/  ISETP.NE.AND.EX P0, PT, R27, RZ, PT, P0 ;  /* 0x000000ff1b00720c */ /* 0x000fe20003f05300 */
[----:B------:R3:W4:Y:S01]  /*2f80*/  F2I.U32.TRUNC.NTZ R12, R0 ;  /* 0x00000000000c7305 */ /* 0x000722000020f000 */
[----:B------:R-:W3:Y:S01]  /*2f90*/  LDC R13, c[0x0][0x148] ;  /* 0x00005200ff0d7b82 */ /* 0x000ee20000000800 */
[----:B-1----:R-:W-:-:S02]  /*2fa0*/  SHF.R.U64 R10, R2, R4, R3 ;  /* 0x00000004020a7219 */ /* 0x002fc40000001203 */
[----:B------:R-:W-:-:S05]  /*2fb0*/  SHF.R.U32.HI R3, RZ, R4, R3 ;  /* 0x00000004ff037219 */ /* 0x000fca0000011603 */
[----:B------:R-:W1:Y:S01]  /*2fc0*/  LDC R14, c[0x0][0x600] ;  /* 0x00018000ff0e7b82 */ /* 0x000e620000000800 */
[-CC-:B--2---:R-:W-:Y:S02]  /*2fd0*/  SHF.R.U64 R8, R10, R6.reuse, R3.reuse ;  /* 0x000000060a087219 */ /* 0x184fe40000001203 */
[----:B------:R-:W-:-:S05]  /*2fe0*/  SHF.R.U32.HI R3, RZ, R6, R3 ;  /* 0x00000006ff037219 */ /* 0x000fca0000011603 */
[----:B------:R-:W2:Y:S01]  /*2ff0*/  LDC R25, c[0x0][0x648] ;  /* 0x00019200ff197b82 */ /* 0x000ea20000000800 */
[-CC-:B0-----:R-:W-:Y:S02]  /*3000*/  SHF.R.U64 R11, R8, R24.reuse, R3.reuse ;  /* 0x00000018080b7219 */ /* 0x181fe40000001203 */
[-C--:B------:R-:W-:Y:S02]  /*3010*/  SHF.L.U32 R5, R5, R24.reuse, RZ ;  /* 0x0000001805057219 */ /* 0x080fe400000006ff */
[-C--:B------:R-:W-:Y:S01]  /*3020*/  SHF.R.U32.HI R3, RZ, R24.reuse, R3 ;  /* 0x00000018ff037219 */ /* 0x080fe20000011603 */
[----:B------:R-:W-:Y:S01]  /*3030*/  IMAD.MOV.U32 R2, RZ, RZ, R11 ;  /* 0x000000ffff027224 */ /* 0x000fe200078e000b */
[----:B------:R-:W-:Y:S01]  /*3040*/  SHF.L.U32 R24, R7, R24, RZ ;  /* 0x0000001807187219 */ /* 0x000fe200000006ff */
[----:B------:R-:W0:Y:S01]  /*3050*/  LDC R28, c[0x0][0x638] ;  /* 0x00018e00ff1c7b82 */ /* 0x000e220000000800 */
[----:B------:R-:W-:-:S07]  /*3060*/  LOP3.LUT R21, RZ, R5, RZ, 0x33, !PT ;  /* 0x00000005ff157212 */ /* 0x000fce00078e33ff */
[----:B------:R-:W0:Y:S01]  /*3070*/  LDC R29, c[0x0][0x610] ;  /* 0x00018400ff1d7b82 */ /* 0x000e220000000800 */
[----:B----4-:R-:W-:Y:S05]  /*3080*/  @!P0 BRA `(.L_x_47) ;  /* 0x0000000000288947 */ /* 0x010fea0003800000 */
[----:B---3--:R-:W3:Y:S02]  /*3090*/  LDC R0, c[0x0][0x64c] ;  /* 0x00019300ff007b82 */ /* 0x008ee40000000800 */
[----:B---3--:R-:W-:-:S05]  /*30a0*/  IADD3 R7, P0, R11, R0, RZ ;  /* 0x000000000b077210 */ /* 0x008fca0007f1e0ff */
        /* <DEDUP_REMOVED lines=8> */
.L_x_47:
[----:B------:R-:W-:Y:S01]  /*3130*/  ISETP.NE.AND P0, PT, R19, 0x1, PT ;  /* 0x000000011300780c */ /* 0x000fe20003f05270 */
[----:B-1----:R-:W-:Y:S01]  /*3140*/  VIADD R5, R14, 0xffffffff ;  /* 0xffffffff0e057836 */ /* 0x002fe20000000000 */
[----:B--23--:R-:W-:Y:S01]  /*3150*/  SHF.R.U64 R0, R2, R25, R3 ;  /* 0x0000001902007219 */ /* 0x00cfe20000001203 */
[----:B------:R-:W-:Y:S01]  /*3160*/  IMAD.MOV R12, RZ, RZ, -R12 ;  /* 0x000000ffff0c7224 */ /* 0x000fe200078e0a0c */
[----:B------:R-:W-:Y:S01]  /*3170*/  LOP3.LUT R3, R8, R21, RZ, 0xc0, !PT ;  /* 0x0000001508037212 */ /* 0x000fe200078ec0ff */
[----:B------:R-:W-:Y:S02]  /*3180*/  IMAD.MOV.U32 R4, RZ, RZ, 0x1 ;  /* 0x00000001ff047424 */ /* 0x000fe400078e00ff */
[----:B------:R-:W-:Y:S02]  /*3190*/  IMAD.MOV R2, RZ, RZ, -R0 ;  /* 0x000000ffff027224 */ /* 0x000fe400078e0a00 */
[----:B------:R-:W-:Y:S01]  /*31a0*/  IMAD R0, R24, R0, R3 ;  /* 0x0000000018007224 */ /* 0x000fe200078e0203 */
[----:B------:R-:W-:Y:S01]  /*31b0*/  LOP3.LUT R3, R10, R5, RZ, 0xc0, !PT ;  /* 0x000000050a037212 */ /* 0x000fe200078ec0ff */
[----:B0-----:R-:W-:-:S02]  /*31c0*/  IMAD R2, R2, R28, R11 ;  /* 0x0000001c02027224 */ /* 0x001fc400078e020b */
[----:B------:R-:W-:Y:S02]  /*31d0*/  @P0 IMAD R15, R13, R12, R20 ;  /* 0x0000000c0d0f0224 */ /* 0x000fe400078e0214 */
[----:B------:R-:W-:Y:S01]  /*31e0*/  IMAD R3, R2, R14, R3 ;  /* 0x0000000e02037224 */ /* 0x000fe200078e0203 */
[----:B------:R-:W-:Y:S01]  /*31f0*/  PRMT R2, R4, 0x7610, R2 ;  /* 0x0000761004027816 */ /* 0x000fe20000000002 */
[----:B------:R-:W-:-:S05]  /*3200*/  IMAD R0, R0, R29, R15 ;  /* 0x0000001d00007224 */ /* 0x000fca00078e020f */
[----:B------:R-:W-:Y:S02]  /*3210*/  SEL R38, R3, R0, !P0 ;  /* 0x0000000003267207 */ /* 0x000fe40004000000 */
[----:B------:R-:W-:-:S07]  /*3220*/  SEL R0, R0, R3, !P0 ;  /* 0x0000000300007207 */ /* 0x000fce0004000000 */
.L_x_45:
[----:B------:R-:W-:Y:S01]  /*3230*/  LOP3.LUT P0, RZ, R2, 0xff, RZ, 0xc0, !PT ;  /* 0x000000ff02ff7812 */ /* 0x000fe2000780c0ff */
[----:B------:R-:W-:-:S12]  /*3240*/  IMAD.MOV.U32 R37, RZ, RZ, R0 ;  /* 0x000000ffff257224 */ /* 0x000fd800078e0000 */
[----:B------:R-:W-:Y:S05]  /*3250*/  @P0 BRA `(.L_x_48) ;  /* 0xffffffdc00a40947 */ /* 0x000fea000383ffff */
[----:B------:R-:W-:Y:S05]  /*3260*/  EXIT ;  /* 0x000000000000794d */ /* 0x000fea0003800000 */
.L_x_3:
        /* <DEDUP_REMOVED lines=26> */
.L_x_50:
[--C-:B------:R-:W-:Y:S01]  /*3410*/  SHF.R.U64 R12, R10, R14, R11.reuse ;  /* 0x0000000e0a0c7219 */ /* 0x100fe2000000120b */
[----:B------:R-:W0:Y:S01]  /*3420*/  LDC R24, c[0x0][0x618] ;  /* 0x00018600ff187b82 */ /* 0x000e220000000800 */
[----:B------:R-:W-:Y:S01]  /*3430*/  I2FP.F32.U32 R6, R4 ;  /* 0x0000000400067245 */ /* 0x000fe20000201000 */
[----:B------:R-:W-:Y:S01]  /*3440*/  ULDC UR4, c[0x0][0x150] ;  /* 0x0000540000047ab9 */ /* 0x000fe20000000800 */
[----:B------:R-:W-:Y:S02]  /*3450*/  SHF.R.U32.HI R5, RZ, R14, R11 ;  /* 0x0000000eff057219 */ /* 0x000fe4000001160b */
[----:B------:R-:W-:Y:S01]  /*3460*/  IADD3 R9, P0, RZ, -R12, RZ ;  /* 0x8000000cff097210 */ /* 0x000fe20007f1e0ff */
[----:B------:R-:W-:Y:S01]  /*3470*/  FMUL R11, R6, UR4 ;  /* 0x00000004060b7c20 */ /* 0x000fe20008400000 */
[----:B------:R-:W-:Y:S01]  /*3480*/  ULDC UR4, c[0x0][0x154] ;  /* 0x0000550000047ab9 */ /* 0x000fe20000000800 */
[----:B------:R-:W1:Y:S02]  /*3490*/  LDC.64 R26, c[0x0][0x640] ;  /* 0x00019000ff1a7b82 */ /* 0x000e640000000a00 */
[----:B------:R-:W-:-:S02]  /*34a0*/  IMAD.X R5, RZ, RZ, ~R5, P0 ;  /* 0x000000ffff057224 */ /* 0x000fc400000e0e05 */
[----:B------:R-:W2:Y:S01]  /*34b0*/  F2I.U32.TRUNC.NTZ R11, R11 ;  /* 0x0000000b000b7305 */ /* 0x000ea2000020f000 */
[----:B------:R-:W-:-:S03]  /*34c0*/  IMAD.WIDE.U32 R6, R9, R20, R16 ;  /* 0x0000001409067225 */ /* 0x000fc600078e0010 */
[----:B------:R-:W3:Y:S01]  /*34d0*/  LDC R13, c[0x0][0x144] ;  /* 0x00005100ff0d7b82 */ /* 0x000ee20000000800 */
[----:B------:R-:W-:-:S04]  /*34e0*/  IMAD R8, R5, R20, RZ ;  /* 0x0000001405087224 */ /* 0x000fc800078e02ff */
[----:B------:R-:W-:Y:S02]  /*34f0*/  IMAD R5, R9, R21, R8 ;  /* 0x0000001509057224 */ /* 0x000fe400078e0208 */
[----:B------:R-:W-:Y:S01]  /*3500*/  IMAD.MOV.U32 R8, RZ, RZ, -0x1 ;  /* 0xffffffffff087424 */ /* 0x000fe200078e00ff */
[----:B------:R-:W4:Y:S01]  /*3510*/  LDC R14, c[0x0][0x608] ;  /* 0x00018200ff0e7b82 */ /* 0x000f220000000800 */
[----:B------:R-:W-:Y:S01]  /*3520*/  IMAD.IADD R5, R7, 0x1, R5 ;  /* 0x0000000107057824 */ /* 0x000fe200078e0205 */
[----:B------:R-:W-:-:S04]  /*3530*/  I2FP.F32.U32 R7, R3 ;  /* 0x0000000300077245 */ /* 0x000fc80000201000 */
[-C--:B0-----:R-:W-:Y:S01]  /*3540*/  SHF.R.U64 R10, R6, R24.reuse, R5 ;  /* 0x00000018060a7219 */ /* 0x081fe20000001205 */
[----:B--2---:R-:W-:Y:S01]  /*3550*/  IMAD.MOV R6, RZ, RZ, -R11 ;  /* 0x000000ffff067224 */ /* 0x004fe200078e0a0b */
[----:B------:R-:W0:Y:S01]  /*3560*/  LDC R9, c[0x0][0x658] ;  /* 0x00019600ff097b82 */ /* 0x000e220000000800 */
[----:B-1----:R-:W-:Y:S01]  /*3570*/  ISETP.NE.U32.AND P0, PT, R26, RZ, PT ;  /* 0x000000ff1a00720c */ /* 0x002fe20003f05070 */
[----:B------:R-:W-:Y:S01]  /*3580*/  FMUL R7, R7, UR4 ;  /* 0x0000000407077c20 */ /* 0x000fe20008400000 */
[----:B------:R-:W-:Y:S02]  /*3590*/  SHF.R.U32.HI R5, RZ, R24, R5 ;  /* 0x00000018ff057219 */ /* 0x000fe40000011605 */
[----:B------:R-:W-:-:S03]  /*35a0*/  ISETP.NE.AND.EX P0, PT, R27, RZ, PT, P0 ;  /* 0x000000ff1b00720c */ /* 0x000fc60003f05300 */
[----:B------:R-:W1:Y:S01]  /*35b0*/  LDC R20, c[0x0][0x148] ;  /* 0x00005200ff147b82 */ /* 0x000e620000000800 */
[----:B---3--:R-:W-:Y:S02]  /*35c0*/  IMAD R23, R13, R6, R4 ;  /* 0x000000060d177224 */ /* 0x008fe400078e0204 */
[----:B------:R-:W-:-:S05]  /*35d0*/  IMAD.MOV.U32 R6, RZ, RZ, 0x1 ;  /* 0x00000001ff067424 */ /* 0x000fca00078e00ff */
[----:B------:R-:W2:Y:S01]  /*35e0*/  LDC R21, c[0x0][0x600] ;  /* 0x00018000ff157b82 */ /* 0x000ea20000000800 */
[-CC-:B----4-:R-:W-:Y:S02]  /*35f0*/  SHF.R.U64 R13, R10, R14.reuse, R5.reuse ;  /* 0x0000000e0a0d7219 */ /* 0x190fe40000001205 */
[----:B------:R-:W-:Y:S02]  /*3600*/  SHF.R.U32.HI R4, RZ, R14, R5 ;  /* 0x0000000eff047219 */ /* 0x000fe40000011605 */
[----:B------:R3:W4:Y:S03]  /*3610*/  F2I.U32.TRUNC.NTZ R14, R7 ;  /* 0x00000007000e7305 */ /* 0x000726000020f000 */
[----:B------:R-:W1:Y:S01]  /*3620*/  LDC R25, c[0x0][0x648] ;  /* 0x00019200ff197b82 */ /* 0x000e620000000800 */
[-C--:B0-----:R-:W-:Y:S02]  /*3630*/  SHF.R.U64 R15, R13, R9.reuse, R4 ;  /* 0x000000090d0f7219 */ /* 0x081fe40000001204 */
[----:B------:R-:W-:-:S02]  /*3640*/  SHF.L.U32 R8, R8, R9, RZ ;  /* 0x0000000908087219 */ /* 0x000fc400000006ff */
[-C--:B------:R-:W-:Y:S01]  /*3650*/  SHF.R.U32.HI R5, RZ, R9.reuse, R4 ;  /* 0x00000009ff057219 */ /* 0x080fe20000011604 */
[----:B------:R-:W-:Y:S01]  /*3660*/  IMAD.MOV.U32 R4, RZ, RZ, R15 ;  /* 0x000000ffff047224 */ /* 0x000fe200078e000f */
[----:B------:R-:W-:Y:S01]  /*3670*/  SHF.L.U32 R24, R6, R9, RZ ;  /* 0x0000000906187219 */ /* 0x000fe200000006ff */
[----:B------:R-:W0:Y:S01]  /*3680*/  LDC R28, c[0x0][0x638] ;  /* 0x00018e00ff1c7b82 */ /* 0x000e220000000800 */
[----:B------:R-:W-:-:S07]  /*3690*/  LOP3.LUT R30, RZ, R8, RZ, 0x33, !PT ;  /* 0x00000008ff1e7212 */ /* 0x000fce00078e33ff */
[----:B------:R-:W0:Y:S01]  /*36a0*/  LDC R29, c[0x0][0x610] ;  /* 0x00018400ff1d7b82 */ /* 0x000e220000000800 */
[----:B---34-:R-:W-:Y:S05]  /*36b0*/  @!P0 BRA `(.L_x_51) ;  /* 0x0000000000288947 */ /* 0x018fea0003800000 */
[----:B------:R-:W3:Y:S02]  /*36c0*/  LDC R4, c[0x0][0x64c] ;  /* 0x00019300ff047b82 */ /* 0x000ee40000000800 */
        /* <DEDUP_REMOVED lines=9> */
.L_x_51:
[----:B------:R-:W-:Y:S01]  /*3760*/  ISETP.NE.AND P0, PT, R19, 0x1, PT ;  /* 0x000000011300780c */ /* 0x000fe20003f05270 */
[----:B--2---:R-:W-:Y:S01]  /*3770*/  VIADD R7, R21, 0xffffffff ;  /* 0xffffffff15077836 */ /* 0x004fe20000000000 */
[----:B-1----:R-:W-:Y:S01]  /*3780*/  SHF.R.U64 R5, R4, R25, R5 ;  /* 0x0000001904057219 */ /* 0x002fe20000001205 */
[----:B------:R-:W-:Y:S01]  /*3790*/  IMAD.MOV R14, RZ, RZ, -R14 ;  /* 0x000000ffff0e7224 */ /* 0x000fe200078e0a0e */
[----:B------:R-:W-:Y:S02]  /*37a0*/  LOP3.LUT R4, R13, R30, RZ, 0xc0, !PT ;  /* 0x0000001e0d047212 */ /* 0x000fe400078ec0ff */
[----:B------:R-:W-:Y:S01]  /*37b0*/  LOP3.LUT R10, R10, R7, RZ, 0xc0, !PT ;  /* 0x000000070a0a7212 */ /* 0x000fe200078ec0ff */
[----:B------:R-:W-:Y:S02]  /*37c0*/  IMAD.MOV R6, RZ, RZ, -R5 ;  /* 0x000000ffff067224 */ /* 0x000fe400078e0a05 */
[----:B------:R-:W-:Y:S02]  /*37d0*/  IMAD R4, R24, R5, R4 ;  /* 0x0000000518047224 */ /* 0x000fe400078e0204 */
[----:B------:R-:W-:-:S02]  /*37e0*/  IMAD.MOV.U32 R7, RZ, RZ, 0x1 ;  /* 0x00000001ff077424 */ /* 0x000fc400078e00ff */
[----:B------:R-:W-:Y:S02]  /*37f0*/  @P0 IMAD R23, R20, R14, R3 ;  /* 0x0000000e14170224 */ /* 0x000fe400078e0203 */
[----:B0-----:R-:W-:Y:S02]  /*3800*/  IMAD R3, R6, R28, R15 ;  /* 0x0000001c06037224 */ /* 0x001fe400078e020f */
[----:B------:R-:W-:Y:S02]  /*3810*/  IMAD R13, R4, R29, R23 ;  /* 0x0000001d040d7224 */ /* 0x000fe400078e0217 */
[----:B------:R-:W-:Y:S02]  /*3820*/  IMAD R4, R3, R21, R10 ;  /* 0x0000001503047224 */ /* 0x000fe400078e020a */
[----:B------:R-:W-:-:S03]  /*3830*/  IMAD.MOV.U32 R6, RZ, RZ, R12 ;  /* 0x000000ffff067224 */ /* 0x000fc600078e000c */
[----:B------:R-:W-:Y:S02]  /*3840*/  SEL R20, R4, R13, !P0 ;  /* 0x0000000d04147207 */ /* 0x000fe40004000000 */
[----:B------:R-:W-:-:S07]  /*3850*/  SEL R13, R13, R4, !P0 ;  /* 0x000000040d0d7207 */ /* 0x000fce0004000000 */
.L_x_49:
[----:B------:R-:W-:-:S08]  /*3860*/  NOP ;  /* 0x0000000000007918 */ /* 0x000fd00000000000 */
[----:B------:R-:W0:-:S00]  /*3870*/  USETMAXREG.DEALLOC.CTAPOOL 0x28 ;  /* 0x00000028000079c8 */ /* 0x000e0000080e0500 */
[----:B0-----:R-:W-:-:S13]  /*3880*/  ISETP.NE.AND P0, PT, R0, RZ, PT ;  /* 0x000000ff0000720c */ /* 0x001fda0003f05270 */
[----:B------:R-:W-:Y:S05]  /*3890*/  @P0 EXIT ;  /* 0x000000000000094d */ /* 0x000fea0003800000 */
[----:B------:R-:W-:Y:S01]  /*38a0*/  LOP3.LUT P0, RZ, R7, 0xff, RZ, 0xc0, !PT ;  /* 0x000000ff07ff7812 */ /* 0x000fe2000780c0ff */
[----:B------:R-:W-:Y:S02]  /*38b0*/  IMAD.MOV.U32 R0, RZ, RZ, 0x1 ;  /* 0x00000001ff007424 */ /* 0x000fe400078e00ff */
[----:B------:R-:W-:-:S10]  /*38c0*/  IMAD.MOV.U32 R11, RZ, RZ, RZ ;  /* 0x000000ffff0b7224 */ /* 0x000fd400078e00ff */
[----:B------:R-:W-:Y:S05]  /*38d0*/  @!P0 BRA `(.L_x_52) ;  /* 0x0000000c00208947 */ /* 0x000fea0003800000 */
[----:B------:R-:W0:Y:S01]  /*38e0*/  LDC R0, c[0x0][0x28c] ;  /* 0x0000a300ff007b82 */ /* 0x000e220000000800 */
[----:B------:R-:W-:Y:S01]  /*38f0*/  LOP3.LUT P0, RZ, R22, 0x1f, RZ, 0xc0, !PT ;  /* 0x0000001f16ff7812 */ /* 0x000fe2000780c0ff */
[----:B------:R-:W-:Y:S01]  /*3900*/  ULDC UR5, c[0x0][0x658] ;  /* 0x0001960000057ab9 */ /* 0x000fe20000000800 */
[----:B------:R-:W-:Y:S01]  /*3910*/  UMOV UR6, 0xffffffff ;  /* 0xffffffff00067882 */ /* 0x000fe20000000000 */
[----:B------:R-:W-:Y:S01]  /*3920*/  BSSY B0, `(.L_x_52) ;  /* 0x00000c3000007945 */ /* 0x000fe20003800000 */
[----:B------:R-:W-:Y:S01]  /*3930*/  USHF.L.U32 UR6, UR6, UR5, URZ ;  /* 0x0000000506067299 */ /* 0x000fe2000800063f */
[C---:B------:R-:W-:Y:S01]  /*3940*/  ISETP.NE.AND P2, PT, R2.reuse, RZ, PT ;  /* 0x000000ff0200720c */ /* 0x040fe20003f45270 */
[----:B------:R-:W-:Y:S01]  /*3950*/  IMAD.MOV.U32 R12, RZ, RZ, 0x1 ;  /* 0x00000001ff0c7424 */ /* 0x000fe200078e00ff */
[----:B------:R-:W-:Y:S01]  /*3960*/  ISETP.NE.OR P0, PT, R2, RZ, !P0 ;  /* 0x000000ff0200720c */ /* 0x000fe20004705670 */
[----:B------:R-:W-:Y:S01]  /*3970*/  IMAD.MOV.U32 R11, RZ, RZ, RZ ;  /* 0x000000ffff0b7224 */ /* 0x000fe200078e00ff */
[----:B------:R-:W-:Y:S01]  /*3980*/  LOP3.LUT R10, R18, 0x2, RZ, 0xfc, !PT ;  /* 0x00000002120a7812 */ /* 0x000fe200078efcff */
[----:B------:R-:W-:Y:S01]  /*3990*/  ULDC UR4, c[0x0][0x600] ;  /* 0x0001800000047ab9 */ /* 0x000fe20000000800 */
[----:B------:R-:W-:Y:S01]  /*39a0*/  UMOV UR7, 0x1 ;  /* 0x0000000100077882 */ /* 0x000fe20000000000 */
[----:B------:R-:W-:-:S02]  /*39b0*/  UIADD3 UR15, UR4, -0x1, URZ ;  /* 0xffffffff040f7890 */ /* 0x000fc4000fffe03f */
[----:B------:R-:W-:Y:S02]  /*39c0*/  USHF.L.U32 UR17, UR7, UR5, URZ ;  /* 0x0000000507117299 */ /* 0x000fe4000800063f */
[----:B------:R-:W-:Y:S01]  /*39d0*/  ULOP3.LUT UR16, URZ, UR6, URZ, 0x33, !UPT ;  /* 0x000000063f107292 */ /* 0x000fe2000f8e333f */
[----:B------:R-:W-:Y:S01]  /*39e0*/  ULDC.64 UR20, c[0x0][0x198] ;  /* 0x0000660000147ab9 */ /* 0x000fe20000000a00 */
[----:B0-----:R-:W-:-:S05]  /*39f0*/  VIADD R0, R0, 0x7f ;  /* 0x0000007f00007836 */ /* 0x001fca0000000000 */
[----:B------:R-:W-:-:S04]  /*3a00*/  SHF.R.S32.HI R3, RZ, 0x1f, R0 ;  /* 0x0000001fff037819 */ /* 0x000fc80000011400 */
[----:B------:R-:W-:Y:S01]  /*3a10*/  LEA.HI R3, R3, R0, RZ, 0x7 ;  /* 0x0000000003037211 */ /* 0x000fe200078f38ff */
[----:B------:R-:W-:-:S03]  /*3a20*/  IMAD.MOV.U32 R0, RZ, RZ, 0x1 ;  /* 0x00000001ff007424 */ /* 0x000fc600078e00ff */
[----:B------:R-:W-:-:S05]  /*3a30*/  SHF.R.S32.HI R8, RZ, 0x7, R3 ;  /* 0x00000007ff087819 */ /* 0x000fca0000011403 */
[----:B------:R-:W-:-:S07]  /*3a40*/  VIADD R9, R8, 0x1 ;  /* 0x0000000108097836 */ /* 0x000fce0000000000 */
.L_x_64:
[----:B------:R-:W-:-:S03]  /*3a50*/  UMOV UR4, 0xffffffff ;  /* 0xffffffff00047882 */ /* 0x000fc60000000000 */
[----:B------:R-:W-:Y:S05]  /*3a60*/  BRA.DIV UR4, `(.L_x_53) ;  /* 0x0000000e04ec7947 */ /* 0x000fea000b800000 */
[----:B------:R-:W-:-:S13]  /*3a70*/  ELECT P6, URZ, PT ;  /* 0x00000000003f782f */ /* 0x000fda00038c0000 */
.L_x_77:
[----:B------:R-:W0:Y:S01]  /*3a80*/  LDC R2, c[0x0][0x28c] ;  /* 0x0000a300ff027b82 */ /* 0x000e220000000800 */
[----:B------:R-:W-:Y:S01]  /*3a90*/  BSSY B1, `(.L_x_54) ;  /* 0x0000037000017945 */ /* 0x000fe20003800000 */
[----:B0-----:R-:W-:-:S13]  /*3aa0*/  ISETP.LT.OR P6, PT, R2, 0x1, !P6 ;  /* 0x000000010200780c */ /* 0x001fda00077c1670 */
[----:B------:R-:W-:Y:S05]  /*3ab0*/  @P6 BRA `(.L_x_55) ;  /* 0x0000000000d06947 */ /* 0x000fea0003800000 */
[----:B------:R-:W-:Y:S02]  /*3ac0*/  IMAD.SHL.U32 R20, R20, 0x8, RZ ;  /* 0x0000000814147824 */ /* 0x000fe400078e00ff */
[----:B------:R-:W-:Y:S02]  /*3ad0*/  IMAD.SHL.U32 R13, R13, 0x100, RZ ;  /* 0x000001000d0d7824 */ /* 0x000fe400078e00ff */
[----:B------:R-:W-:Y:S02]  /*3ae0*/  IMAD.MOV.U32 R21, RZ, RZ, RZ ;  /* 0x000000ffff157224 */ /* 0x000fe400078e00ff */
[----:B------:R-:W-:Y:S02]  /*3af0*/  IMAD.MOV.U32 R2, RZ, RZ, R9 ;  /* 0x000000ffff027224 */ /* 0x000fe400078e0009 */
[----:B------:R-:W-:Y:S02]  /*3b00*/  IMAD.MOV.U32 R3, RZ, RZ, R0 ;  /* 0x000000ffff037224 */ /* 0x000fe400078e0000 */
[----:B------:R-:W-:-:S07]  /*3b10*/  IMAD.MOV.U32 R4, RZ, RZ, R11 ;  /* 0x000000ffff047224 */ /* 0x000fce00078e000b */
.L_x_59:
[----:B------:R-:W0:Y:S01]  /*3b20*/  S2R R14, SR_CgaCtaId ;  /* 0x00000000000e7919 */ /* 0x000e220000008800 */
[----:B------:R-:W-:Y:S01]  /*3b30*/  MOV R5, 0x400 ;  /* 0x0000040000057802 */ /* 0x000fe20000000f00 */
[----:B------:R-:W1:Y:S03]  /*3b40*/  @!P2 LDC R7, c[0x0][0x500] ;  /* 0x00014000ff07ab82 */ /* 0x000e660000000800 */
[----:B0-----:R-:W-:Y:S02]  /*3b50*/  LEA R15, R14, R5, 0x18 ;  /* 0x000000050e0f7211 */ /* 0x001fe400078ec0ff */
[----:B------:R-:W-:-:S03]  /*3b60*/  SHF.L.U32 R5, R3, 0x1f, RZ ;  /* 0x0000001f03057819 */ /* 0x000fc600000006ff */
[----:B------:R-:W-:-:S04]  /*3b70*/  IMAD R14, R4, 0x8, R15 ;  /* 0x00000008040e7824 */ /* 0x000fc800078e020f */
[----:B------:R-:W0:Y:S02]  /*3b80*/  SYNCS.PHASECHK.TRANS64.TRYWAIT P1, [R14+URZ+0x30], R5 ;  /* 0x000030050e0075a7 */ /* 0x000e24000802017f */
[----:B01----:R-:W-:Y:S05]  /*3b90*/  @!P1 BRA `(.L_x_56) ;  /* 0x0000000c00c09947 */ /* 0x003fea0003800000 */
.L_x_78:
[----:B0-----:R-:W-:Y:S01]  /*3ba0*/  PRMT R5, R10, 0x9910, RZ ;  /* 0x000099100a057816 */ /* 0x001fe200000000ff */
[----:B------:R0:W-:Y:S03]  /*3bb0*/  @!P2 SYNCS.ARRIVE.TRANS64 RZ, [R14+URZ], R7 ;  /* 0x000000070effa9a7 */ /* 0x0001e6000800003f */
[----:B------:R-:W-:-:S13]  /*3bc0*/  ISETP.NE.AND P1, PT, R5, 0x2, PT ;  /* 0x000000020500780c */ /* 0x000fda0003f25270 */
[----:B0-----:R-:W-:Y:S05]  /*3bd0*/  @P1 BRA `(.L_x_57) ;  /* 0x0000000000041947 */ /* 0x001fea0003800000 */
[----:B------:R-:W-:Y:S01]  /*3be0*/  BPT.TRAP 0x1 ;  /* 0x000000040000795c */ /* 0x000fe20000300000 */
.L_x_57:
[----:B------:R-:W-:Y:S05]  /*3bf0*/  @P0 BRA `(.L_x_58) ;  /* 0x0000000000040947 */ /* 0x000fea0003800000 */
[----:B------:R-:W-:Y:S01]  /*3c00*/  BPT.TRAP 0x1 ;  /* 0x000000040000795c */ /* 0x000fe20000300000 */
.L_x_58:
[--C-:B------:R-:W-:Y:S01]  /*3c10*/  IMAD R5, R4, 0x8000, R15.reuse ;  /* 0x0000800004057824 */ /* 0x100fe200078e020f */
[----:B------:R-:W-:Y:S01]  /*3c20*/  R2UR UR9, R14 ;  /* 0x000000000e0972ca */ /* 0x000fe200000e0000 */
[----:B------:R-:W-:Y:S01]  /*3c30*/  IMAD R15, R4, 0x400, R15 ;  /* 0x00000400040f7824 */ /* 0x000fe200078e020f */
[----:B------:R-:W-:Y:S01]  /*3c40*/  UIADD3 UR4, UP0, UR20, 0xf0, URZ ;  /* 0x000000f014047890 */ /* 0x000fe2000ff1e03f */
[----:B------:R-:W-:Y:S01]  /*3c50*/  VIADD R2, R2, 0xffffffff ;  /* 0xffffffff02027836 */ /* 0x000fe20000000000 */
[----:B------:R-:W-:Y:S01]  /*3c60*/  R2UR UR5, R5 ;  /* 0x00000000050572ca */ /* 0x000fe200000e0000 */
[----:B------:R-:W-:Y:S01]  /*3c70*/  UIADD3 UR22, UP1, UR20, 0x1f0, URZ ;  /* 0x000001f014167890 */ /* 0x000fe2000ff3e03f */
[----:B------:R-:W-:Y:S01]  /*3c80*/  R2UR UR8, R15 ;  /* 0x000000000f0872ca */ /* 0x000fe200000e0000 */
[----:B------:R-:W-:Y:S01]  /*3c90*/  VIADD R4, R4, 0x1 ;  /* 0x0000000104047836 */ /* 0x000fe20000000000 */
[----:B------:R-:W-:Y:S01]  /*3ca0*/  R2UR UR11, R13 ;  /* 0x000000000d0b72ca */ /* 0x000fe200000e0000 */
[----:B------:R-:W-:Y:S01]  /*3cb0*/  UIADD3.X UR23, URZ, UR21, URZ, UP1, !UPT ;  /* 0x000000153f177290 */ /* 0x000fe20008ffe43f */
[C---:B------:R-:W-:Y:S01]  /*3cc0*/  R2UR UR10, R21.reuse ;  /* 0x00000000150a72ca */ /* 0x040fe200000e0000 */
[----:B------:R-:W-:Y:S01]  /*3cd0*/  UMOV UR6, 0x0 ;  /* 0x0000000000067882 */ /* 0x000fe20000000000 */
[----:B------:R-:W-:Y:S01]  /*3ce0*/  R2UR UR12, R6 ;  /* 0x00000000060c72ca */ /* 0x000fe200000e0000 */
[----:B------:R-:W-:Y:S01]  /*3cf0*/  UMOV UR7, 0x10000000 ;  /* 0x1000000000077882 */ /* 0x000fe20000000000 */
[----:B------:R-:W-:Y:S01]  /*3d00*/  R2UR UR18, R20 ;  /* 0x00000000141272ca */ /* 0x000fe200000e0000 */
[----:B------:R-:W-:Y:S01]  /*3d10*/  VIADD R21, R21, 0x80 ;  /* 0x0000008015157836 */ /* 0x000fe20000000000 */
[----:B------:R-:W-:Y:S01]  /*3d20*/  ISETP.GT.AND P3, PT, R2, 0x1, PT ;  /* 0x000000010200780c */ /* 0x000fe20003f64270 */
[----:B------:R-:W-:Y:S01]  /*3d30*/  UIADD3 UR13, UR5, 0x180, URZ ;  /* 0x00000180050d7890 */ /* 0x000fe2000fffe03f */
[----:B------:R-:W-:Y:S01]  /*3d40*/  ISETP.NE.AND P1, PT, R4, 0x6, PT ;  /* 0x000000060400780c */ /* 0x000fe20003f25270 */
[----:B------:R-:W-:-:S02]  /*3d50*/  UIADD3.X UR5, URZ, UR21, URZ, UP0, !UPT ;  /* 0x000000153f057290 */ /* 0x000fc400087fe43f */
[----:B------:R-:W-:Y:S01]  /*3d60*/  UIADD3 UR14, UR8, 0x30180, URZ ;  /* 0x00030180080e7890 */ /* 0x000fe2000fffe03f */
[----:B------:R-:W-:Y:S02]  /*3d70*/  SEL R14, RZ, 0x1, P1 ;  /* 0x00000001ff0e7807 */ /* 0x000fe40000800000 */
[----:B------:R-:W-:Y:S01]  /*3d80*/  UMOV UR8, UR13 ;  /* 0x0000000d00087c82 */ /* 0x000fe20008000000 */
[----:B------:R-:W-:Y:S02]  /*3d90*/  SEL R4, R4, RZ, P1 ;  /* 0x000000ff04047207 */ /* 0x000fe40000800000 */
[----:B------:R-:W-:Y:S01]  /*3da0*/  LOP3.LUT R3, R3, R14, RZ, 0x3c, !PT ;  /* 0x0000000e03037212 */ /* 0x000fe200078e3cff */
[----:B------:R0:W-:Y:S02]  /*3db0*/  UTMALDG.3D [UR8], [UR4], desc[UR6] ;  /* 0x00000608040075b4 */ /* 0x0001e40008011000 */
[----:B0-----:R-:W-:Y:S01]  /*3dc0*/  UMOV UR8, UR14 ;  /* 0x0000000e00087c82 */ /* 0x001fe20008000000 */
[----:B------:R-:W-:-:S02]  /*3dd0*/  UMOV UR11, UR18 ;  /* 0x00000012000b7c82 */ /* 0x000fc40008000000 */
[----:B------:R0:W-:Y:S02]  /*3de0*/  UTMALDG.3D [UR8], [UR22], desc[UR6] ;  /* 0x00000608160075b4 */ /* 0x0001e40008011000 */
[----:B0-----:R-:W-:Y:S05]  /*3df0*/  @P3 BRA `(.L_x_59) ;  /* 0xfffffffc00483947 */ /* 0x001fea000383ffff */
.L_x_55:
[----:B------:R-:W-:Y:S05]  /*3e00*/  BSYNC B1 ;  /* 0x0000000000017941 */ /* 0x000fea0003800000 */
.L_x_54:
[----:B------:R-:W-:Y:S01]  /*3e10*/  LOP3.LUT P3, RZ, R12, 0xff, RZ, 0xc0, !PT ;  /* 0x000000ff0cff7812 */ /* 0x000fe2000786c0ff */
[----:B------:R-:W-:Y:S01]  /*3e20*/  IMAD.IADD R4, R8, 0x1, R11 ;  /* 0x0000000108047824 */ /* 0x000fe200078e020b */
[----:B------:R-:W-:Y:S01]  /*3e30*/  IADD3 R16, P4, R16, UR36, RZ ;  /* 0x0000002410107c10 */ /* 0x000fe2000ff9e0ff */
[----:B------:R-:W-:Y:S01]  /*3e40*/  ULDC.64 UR4, c[0x0][0x650] ;  /* 0x0001940000047ab9 */ /* 0x000fe20000000a00 */
[----:B------:R-:W-:Y:S01]  /*3e50*/  BSSY B1, `(.L_x_60) ;  /* 0x000006d000017945 */ /* 0x000fe20003800000 */
[----:B------:R-:W-:Y:S01]  /*3e60*/  IMAD.MOV.U32 R13, RZ, RZ, -0x1 ;  /* 0xffffffffff0d7424 */ /* 0x000fe200078e00ff */
[----:B------:R-:W-:Y:S01]  /*3e70*/  ISETP.GT.U32.AND P1, PT, R4, 0x5, PT ;  /* 0x000000050400780c */ /* 0x000fe20003f24070 */
[----:B------:R-:W-:Y:S01]  /*3e80*/  IMAD.MOV.U32 R20, RZ, RZ, -0x1 ;  /* 0xffffffffff147424 */ /* 0x000fe200078e00ff */
[----:B------:R-:W-:Y:S01]  /*3e90*/  IADD3.X R17, R17, UR42, RZ, P4, !PT ;  /* 0x0000002a11117c10 */ /* 0x000fe2000a7fe4ff */
[----:B------:R-:W-:Y:S01]  /*3ea0*/  IMAD.MOV.U32 R6, RZ, RZ, -0x1 ;  /* 0xffffffffff067424 */ /* 0x000fe200078e00ff */
[----:B------:R-:W-:-:S02]  /*3eb0*/  ISETP.LT.U32.AND P1, PT, R8, 0x6, P1 ;  /* 0x000000060800780c */ /* 0x000fc40000f21070 */
[----:B------:R-:W-:Y:S01]  /*3ec0*/  PRMT R12, RZ, 0x7610, R12 ;  /* 0x00007610ff0c7816 */ /* 0x000fe2000000000c */
[----:B------:R-:W0:Y:S01]  /*3ed0*/  @P3 S2R R3, SR_CgaCtaId ;  /* 0x0000000000033919 */ /* 0x000e220000008800 */
[----:B------:R-:W-:-:S04]  /*3ee0*/  @P3 MOV R2, 0x400 ;  /* 0x0000040000023802 */ /* 0x000fc80000000f00 */
[----:B0-----:R-:W-:Y:S01]  /*3ef0*/  @P3 LEA R5, R3, R2, 0x18 ;  /* 0x0000000203053211 */ /* 0x001fe200078ec0ff */
[----:B------:R-:W-:-:S03]  /*3f00*/  IMAD.WIDE.U32 R2, R4, -0x55555555, RZ ;  /* 0xaaaaaaab04027825 */ /* 0x000fc600078e00ff */
[----:B------:R0:W-:Y:S01]  /*3f10*/  @P3 SYNCS.ARRIVE.TRANS64.A1T0 RZ, [R5+URZ+0x78], RZ ;  /* 0x000078ff05ff39a7 */ /* 0x0001e2000810003f */
[----:B------:R-:W-:Y:S02]  /*3f20*/  ISETP.GE.U32.AND P3, PT, R8, 0x6, PT ;  /* 0x000000060800780c */ /* 0x000fe40003f66070 */
[----:B------:R-:W-:Y:S02]  /*3f30*/  PRMT R2, RZ, 0x7610, R2 ;  /* 0x00007610ff027816 */ /* 0x000fe40000000002 */
[----:B0-----:R-:W-:Y:S02]  /*3f40*/  SHF.R.U32.HI R5, RZ, 0x2, R3 ;  /* 0x00000002ff057819 */ /* 0x001fe40000011603 */
[----:B------:R-:W-:Y:S02]  /*3f50*/  SEL R3, RZ, 0x1, !P1 ;  /* 0x00000001ff037807 */ /* 0x000fe40004800000 */
[----:B------:R-:W-:Y:S01]  /*3f60*/  ISETP.GE.U32.AND P1, PT, R16, UR4, PT ;  /* 0x0000000410007c0c */ /* 0x000fe2000bf26070 */
[----:B------:R-:W-:Y:S01]  /*3f70*/  IMAD R11, R5, -0x6, R4 ;  /* 0xfffffffa050b7824 */ /* 0x000fe200078e0204 */
[----:B------:R-:W-:-:S02]  /*3f80*/  LOP3.LUT R0, R0, R3, RZ, 0x3c, !PT ;  /* 0x0000000300007212 */ /* 0x000fc400078e3cff */
[----:B------:R-:W-:Y:S02]  /*3f90*/  ISETP.GE.U32.AND.EX P1, PT, R17, UR5, PT, P1 ;  /* 0x0000000511007c0c */ /* 0x000fe4000bf26110 */
[----:B------:R-:W-:-:S11]  /*3fa0*/  @P3 LOP3.LUT R0, R0, 0x1, R5, 0x78, !PT ;  /* 0x0000000100003812 */ /* 0x000fd600078e7805 */
[----:B------:R-:W-:Y:S05]  /*3fb0*/  @P1 BRA `(.L_x_61) ;  /* 0x0000000400581947 */ /* 0x000fea0003800000 */
[----:B------:R-:W-:Y:S01]  /*3fc0*/  ULDC.64 UR4, c[0x0][0x628] ;  /* 0x00018a0000047ab9 */ /* 0x000fe20000000a00 */
[----:B------:R-:W0:Y:S01]  /*3fd0*/  S2R R14, SR_CTAID.X ;  /* 0x00000000000e7919 */ /* 0x000e220000002500 */
[----:B------:R-:W-:Y:S01]  /*3fe0*/  ISETP.NE.U32.AND P1, PT, RZ, UR4, PT ;  /* 0x00000004ff007c0c */ /* 0x000fe2000bf25070 */
[----:B------:R-:W-:Y:S01]  /*3ff0*/  ULDC UR7, c[0x0][0x630] ;  /* 0x00018c0000077ab9 */ /* 0x000fe20000000800 */
[----:B------:R-:W-:Y:S01]  /*4000*/  IMAD.MOV.U32 R2, RZ, RZ, R16 ;  /* 0x000000ffff027224 */ /* 0x000fe200078e0010 */
[----:B------:R-:W1:Y:S01]  /*4010*/  S2R R13, SR_CTAID.Y ;  /* 0x00000000000d7919 */ /* 0x000e620000002600 */
[----:B------:R-:W-:Y:S01]  /*4020*/  ISETP.NE.AND.EX P1, PT, RZ, UR5, PT, P1 ;  /* 0x00000005ff007c0c */ /* 0x000fe2000bf25310 */
[----:B------:R-:W-:-:S12]  /*4030*/  IMAD.MOV.U32 R3, RZ, RZ, R17 ;  /* 0x000000ffff037224 */ /* 0x000fd800078e0011 */
[----:B------:R-:W-:Y:S05]  /*4040*/  @!P1 BRA `(.L_x_62) ;  /* 0x0000000000289947 */ /* 0x000fea0003800000 */
[----:B------:R-:W-:Y:S02]  /*4050*/  ULDC UR6, c[0x0][0x634] ;  /* 0x00018d0000067ab9 */ /* 0x000fe40000000800 */
[----:B------:R-:W-:-:S05]  /*4060*/  IADD3 R7, P1, R16, UR6, RZ ;  /* 0x0000000610077c10 */ /* 0x000fca000ff3e0ff */
[----:B------:R-:W-:-:S04]  /*4070*/  IMAD.X R15, RZ, RZ, R17, P1 ;  /* 0x000000ffff0f7224 */ /* 0x000fc800008e0611 */
[----:B------:R-:W-:-:S04]  /*4080*/  IMAD.WIDE.U32 R4, R15, UR4, RZ ;  /* 0x000000040f047c25 */ /* 0x000fc8000f8e00ff */
[----:B------:R-:W-:-:S04]  /*4090*/  IMAD.WIDE.U32 R4, P1, R7, UR5, R4 ;  /* 0x0000000507047c25 */ /* 0x000fc8000f820004 */
[----:B------:R-:W-:-:S04]  /*40a0*/  IMAD.WIDE.U32 R6, R7, UR4, RZ ;  /* 0x0000000407067c25 */ /* 0x000fc8000f8e00ff */
[----:B------:R-:W-:Y:S01]  /*40b0*/  IMAD.X R3, RZ, RZ, RZ, P1 ;  /* 0x000000ffff037224 */ /* 0x000fe200008e06ff */
[----:B------:R-:W-:Y:S01]  /*40c0*/  IADD3 RZ, P1, R7, R4, RZ ;  /* 0x0000000407ff7210 */ /* 0x000fe20007f3e0ff */
[----:B------:R-:W-:-:S04]  /*40d0*/  IMAD.MOV.U32 R2, RZ, RZ, R5 ;  /* 0x000000ffff027224 */ /* 0x000fc800078e0005 */
[----:B------:R-:W-:-:S08]  /*40e0*/  IMAD.WIDE.U32.X R2, R15, UR5, R2, P1 ;  /* 0x000000050f027c25 */ /* 0x000fd000088e0402 */
.L_x_62:
[--C-:B------:R-:W-:Y:S01]  /*40f0*/  SHF.R.U64 R6, R2, UR7, R3.reuse ;  /* 0x0000000702067c19 */ /* 0x100fe20008001203 */
[----:B------:R-:W-:Y:S01]  /*4100*/  ULDC.64 UR4, c[0x0][0x620] ;  /* 0x0001880000047ab9 */ /* 0x000fe20000000a00 */
[----:B------:R-:W-:Y:S01]  /*4110*/  SHF.R.U32.HI R2, RZ, UR7, R3 ;  /* 0x00000007ff027c19 */ /* 0x000fe20008011603 */
[----:B------:R-:W-:Y:S01]  /*4120*/  IMAD.MOV.U32 R3, RZ, RZ, R17 ;  /* 0x000000ffff037224 */ /* 0x000fe200078e0011 */
[----:B------:R-:W-:Y:S01]  /*4130*/  IADD3 R5, P1, RZ, -R6, RZ ;  /* 0x80000006ff057210 */ /* 0x000fe20007f3e0ff */
[----:B------:R-:W2:Y:S01]  /*4140*/  LDC R25, c[0x0][0x144] ;  /* 0x00005100ff197b82 */ /* 0x000ea20000000800 */
[----:B0-----:R-:W-:Y:S01]  /*4150*/  I2FP.F32.U32 R7, R14 ;  /* 0x0000000e00077245 */ /* 0x001fe20000201000 */
[----:B------:R-:W-:Y:S01]  /*4160*/  ULDC.64 UR8, c[0x0][0x640] ;  /* 0x0001900000087ab9 */ /* 0x000fe20000000a00 */
[----:B------:R-:W-:Y:S01]  /*4170*/  ULDC UR6, c[0x0][0x608] ;  /* 0x0001820000067ab9 */ /* 0x000fe20000000800 */
[----:B------:R-:W-:Y:S01]  /*4180*/  IMAD.X R2, RZ, RZ, ~R2, P1 ;  /* 0x000000ffff027224 */ /* 0x000fe200008e0e02 */
[----:B------:R-:W-:-:S03]  /*4190*/  ISETP.NE.U32.AND P1, PT, RZ, UR8, PT ;  /* 0x00000008ff007c0c */ /* 0x000fc6000bf25070 */
[----:B------:R-:W-:Y:S01]  /*41a0*/  IMAD R4, R2, UR4, RZ ;  /* 0x0000000402047c24 */ /* 0x000fe2000f8e02ff */
[----:B------:R-:W0:Y:S01]  /*41b0*/  LDC R20, c[0x0][0x148] ;  /* 0x00005200ff147b82 */ /* 0x000e220000000800 */
[----:B------:R-:W-:Y:S01]  /*41c0*/  IMAD.MOV.U32 R2, RZ, RZ, R16 ;  /* 0x000000ffff027224 */ /* 0x000fe200078e0010 */
[----:B------:R-:W-:-:S03]  /*41d0*/  ISETP.NE.AND.EX P1, PT, RZ, UR9, PT, P1 ;  /* 0x00000009ff007c0c */ /* 0x000fc6000bf25310 */
[----:B------:R-:W-:Y:S01]  /*41e0*/  IMAD.WIDE.U32 R2, R5, UR4, R2 ;  /* 0x0000000405027c25 */ /* 0x000fe2000f8e0002 */
[----:B------:R-:W-:-:S03]  /*41f0*/  ULDC UR4, c[0x0][0x150] ;  /* 0x0000540000047ab9 */ /* 0x000fc60000000800 */
[----:B------:R-:W-:Y:S02]  /*4200*/  IMAD R5, R5, UR5, R4 ;  /* 0x0000000505057c24 */ /* 0x000fe4000f8e0204 */
[----:B------:R-:W-:Y:S01]  /*4210*/  FMUL R4, R7, UR4 ;  /* 0x0000000407047c20 */ /* 0x000fe20008400000 */
[----:B------:R-:W-:Y:S01]  /*4220*/  ULDC UR4, c[0x0][0x618] ;  /* 0x0001860000047ab9 */ /* 0x000fe20000000800 */
[----:B------:R-:W-:Y:S01]  /*4230*/  ULDC UR5, c[0x0][0x154] ;  /* 0x0000550000057ab9 */ /* 0x000fe20000000800 */
[----:B------:R-:W-:-:S03]  /*4240*/  IMAD.IADD R3, R3, 0x1, R5 ;  /* 0x0000000103037824 */ /* 0x000fc600078e0205 */
[----:B------:R-:W3:Y:S02]  /*4250*/  F2I.U32.TRUNC.NTZ R4, R4 ;  /* 0x0000000400047305 */ /* 0x000ee4000020f000 */
[----:B------:R-:W-:Y:S02]  /*4260*/  SHF.R.U64 R7, R2, UR4, R3 ;  /* 0x0000000402077c19 */ /* 0x000fe40008001203 */
[----:B-1----:R-:W-:-:S05]  /*4270*/  I2FP.F32.U32 R2, R13 ;  /* 0x0000000d00027245 */ /* 0x002fca0000201000 */
[----:B------:R-:W-:Y:S01]  /*4280*/  FMUL R22, R2, UR5 ;  /* 0x0000000502167c20 */ /* 0x000fe20008400000 */
[----:B------:R-:W-:Y:S01]  /*4290*/  SHF.R.U32.HI R2, RZ, UR4, R3 ;  /* 0x00000004ff027c19 */ /* 0x000fe20008011603 */
[----:B------:R-:W-:-:S03]  /*42a0*/  ULDC UR4, c[0x0][0x658] ;  /* 0x0001960000047ab9 */ /* 0x000fc60000000800 */
[--C-:B------:R-:W-:Y:S01]  /*42b0*/  SHF.R.U64 R21, R7, UR6, R2.reuse ;  /* 0x0000000607157c19 */ /* 0x100fe20008001202 */
[----:B------:R-:W1:Y:S01]  /*42c0*/  F2I.U32.TRUNC.NTZ R22, R22 ;  /* 0x0000001600167305 */ /* 0x000e62000020f000 */
[----:B------:R-:W-:Y:S01]  /*42d0*/  SHF.R.U32.HI R2, RZ, UR6, R2 ;  /* 0x00000006ff027c19 */ /* 0x000fe20008011602 */
[----:B---3--:R-:W-:-:S03]  /*42e0*/  IMAD.MOV R4, RZ, RZ, -R4 ;  /* 0x000000ffff047224 */ /* 0x008fc600078e0a04 */
[----:B------:R-:W-:Y:S01]  /*42f0*/  SHF.R.U64 R15, R21, UR4, R2 ;  /* 0x00000004150f7c19 */ /* 0x000fe20008001202 */
[----:B--2---:R-:W-:Y:S01]  /*4300*/  IMAD R14, R25, R4, R14 ;  /* 0x00000004190e7224 */ /* 0x004fe200078e020e */
[----:B------:R-:W-:-:S03]  /*4310*/  SHF.R.U32.HI R23, RZ, UR4, R2 ;  /* 0x00000004ff177c19 */ /* 0x000fc60008011602 */
[----:B------:R-:W-:Y:S02]  /*4320*/  IMAD.MOV.U32 R2, RZ, RZ, R15 ;  /* 0x000000ffff027224 */ /* 0x000fe400078e000f */
[----:B------:R-:W-:Y:S01]  /*4330*/  IMAD.MOV.U32 R3, RZ, RZ, R23 ;  /* 0x000000ffff037224 */ /* 0x000fe200078e0017 */
[----:B------:R-:W-:Y:S06]  /*4340*/  @!P1 BRA `(.L_x_63) ;  /* 0x0000000000289947 */ /* 0x000fec0003800000 */
[----:B------:R-:W-:Y:S02]  /*4350*/  ULDC UR4, c[0x0][0x64c] ;  /* 0x0001930000047ab9 */ /* 0x000fe40000000800 */
[----:B------:R-:W-:-:S05]  /*4360*/  IADD3 R3, P1, R15, UR4, RZ ;  /* 0x000000040f037c10 */ /* 0x000fca000ff3e0ff */
[----:B------:R-:W-:-:S04]  /*4370*/  IMAD.X R23, RZ, RZ, R23, P1 ;  /* 0x000000ffff177224 */ /* 0x000fc800008e0617 */
[----:B------:R-:W-:-:S04]  /*4380*/  IMAD.WIDE.U32 R4, R23, UR8, RZ ;  /* 0x0000000817047c25 */ /* 0x000fc8000f8e00ff */
[----:B------:R-:W-:-:S04]  /*4390*/  IMAD.WIDE.U32 R4, P1, R3, UR9, R4 ;  /* 0x0000000903047c25 */ /* 0x000fc8000f820004 */
[----:B------:R-:W-:-:S04]  /*43a0*/  IMAD.WIDE.U32 R2, R3, UR8, RZ ;  /* 0x0000000803027c25 */ /* 0x000fc8000f8e00ff */
[----:B------:R-:W-:Y:S01]  /*43b0*/  IMAD.MOV.U32 R2, RZ, RZ, R5 ;  /* 0x000000ffff027224 */ /* 0x000fe200078e0005 */
[----:B------:R-:W-:Y:S01]  /*43c0*/  IADD3 RZ, P3, R3, R4, RZ ;  /* 0x0000000403ff7210 */ /* 0x000fe20007f7e0ff */
[----:B------:R-:W-:-:S04]  /*43d0*/  IMAD.X R3, RZ, RZ, RZ, P1 ;  /* 0x000000ffff037224 */ /* 0x000fc800008e06ff */
[----:B------:R-:W-:-:S08]  /*43e0*/  IMAD.WIDE.U32.X R2, R23, UR9, R2, P3 ;  /* 0x0000000917027c25 */ /* 0x000fd000098e0402 */
.L_x_63:
[----:B------:R-:W-:Y:S01]  /*43f0*/  ISETP.NE.AND P1, PT, R19, 0x1, PT ;  /* 0x000000011300780c */ /* 0x000fe20003f25270 */
[----:B------:R-:W-:Y:S01]  /*4400*/  ULDC UR4, c[0x0][0x648] ;  /* 0x0001920000047ab9 */ /* 0x000fe20000000800 */
[----:B------:R-:W-:Y:S01]  /*4410*/  LOP3.LUT R21, R21, UR16, RZ, 0xc0, !PT ;  /* 0x0000001015157c12 */ /* 0x000fe2000f8ec0ff */
[----:B-1----:R-:W-:Y:S01]  /*4420*/  IMAD.MOV R22, RZ, RZ, -R22 ;  /* 0x000000ffff167224 */ /* 0x002fe200078e0a16 */
[----:B------:R-:W-:Y:S01]  /*4430*/  SHF.R.U64 R2, R2, UR4, R3 ;  /* 0x0000000402027c19 */ /* 0x000fe20008001203 */
[----:B------:R-:W-:Y:S01]  /*4440*/  ULDC UR4, c[0x0][0x638] ;  /* 0x00018e0000047ab9 */ /* 0x000fe20000000800 */
[----:B------:R-:W-:Y:S01]  /*4450*/  ULDC UR5, c[0x0][0x610] ;  /* 0x0001840000057ab9 */ /* 0x000fe20000000800 */
[----:B------:R-:W-:Y:S02]  /*4460*/  IMAD.MOV.U32 R3, RZ, RZ, 0x1 ;  /* 0x00000001ff037424 */ /* 0x000fe400078e00ff */
[----:B------:R-:W-:Y:S02]  /*4470*/  IMAD.MOV R4, RZ, RZ, -R2 ;  /* 0x000000ffff047224 */ /* 0x000fe400078e0a02 */
[----:B------:R-:W-:Y:S01]  /*4480*/  IMAD R21, R2, UR17, R21 ;  /* 0x0000001102157c24 */ /* 0x000fe2000f8e0215 */
[----:B------:R-:W-:Y:S01]  /*4490*/  LOP3.LUT R2, R7, UR15, RZ, 0xc0, !PT ;  /* 0x0000000f07027c12 */ /* 0x000fe2000f8ec0ff */
[----:B0-----:R-:W-:-:S02]  /*44a0*/  @P1 IMAD R14, R20, R22, R13 ;  /* 0x00000016140e1224 */ /* 0x001fc400078e020d */
[----:B------:R-:W-:Y:S01]  /*44b0*/  IMAD R15, R4, UR4, R15 ;  /* 0x00000004040f7c24 */ /* 0x000fe2000f8e020f */
[----:B------:R-:W-:Y:S01]  /*44c0*/  ULDC UR4, c[0x0][0x600] ;  /* 0x0001800000047ab9 */ /* 0x000fe20000000800 */
[----:B------:R-:W-:Y:S02]  /*44d0*/  IMAD R14, R21, UR5, R14 ;  /* 0x00000005150e7c24 */ /* 0x000fe4000f8e020e */
[--C-:B------:R-:W-:Y:S01]  /*44e0*/  IMAD R15, R15, UR4, R2.reuse ;  /* 0x000000040f0f7c24 */ /* 0x100fe2000f8e0202 */
[----:B------:R-:W-:-:S04]  /*44f0*/  PRMT R2, R3, 0x7610, R2 ;  /* 0x0000761003027816 */ /* 0x000fc80000000002 */
[----:B------:R-:W-:Y:S02]  /*4500*/  SEL R20, R15, R14, !P1 ;  /* 0x0000000e0f147207 */ /* 0x000fe40004800000 */
[----:B------:R-:W-:-:S07]  /*4510*/  SEL R13, R14, R15, !P1 ;  /* 0x0000000f0e0d7207 */ /* 0x000fce0004800000 */
.L_x_61:
[----:B------:R-:W-:Y:S05]  /*4520*/  BSYNC B1 ;  /* 0x0000000000017941 */ /* 0x000fea0003800000 */
.L_x_60:
[----:B------:R-:W-:-:S13]  /*4530*/  LOP3.LUT P1, RZ, R2, 0xff, RZ, 0xc0, !PT ;  /* 0x000000ff02ff7812 */ /* 0x000fda000782c0ff */
[----:B------:R-:W-:Y:S05]  /*4540*/  @P1 BRA `(.L_x_64) ;  /* 0xfffffff400401947 */ /* 0x000fea000383ffff */
[----:B------:R-:W-:Y:S05]  /*4550*/  BSYNC B0 ;  /* 0x0000000000007941 */ /* 0x000fea0003800000 */
.L_x_52:
[----:B------:R-:W-:-:S03]  /*4560*/  UMOV UR4, 0xffffffff ;  /* 0xffffffff00047882 */ /* 0x000fc60000000000 */
[----:B------:R-:W-:Y:S05]  /*4570*/  BRA.DIV UR4, `(.L_x_65) ;  /* 0x00000006045c7947 */ /* 0x000fea000b800000 */
[----:B------:R-:W-:-:S13]  /*4580*/  ELECT P6, URZ, PT ;  /* 0x00000000003f782f */ /* 0x000fda00038c0000 */
.L_x_81:
[----:B------:R-:W-:Y:S04]  /*4590*/  BSSY B0, `(.L_x_66) ;  /* 0x000003d000007945 */ /* 0x000fe80003800000 */
[----:B------:R-:W-:Y:S05]  /*45a0*/  @!P6 BRA `(.L_x_67) ;  /* 0x0000000000ece947 */ /* 0x000fea0003800000 */
[----:B------:R-:W-:-:S04]  /*45b0*/  LOP3.LUT R18, R18, 0x2, RZ, 0xfc, !PT ;  /* 0x0000000212127812 */ /* 0x000fc800078efcff */
[----:B------:R-:W-:-:S13]  /*45c0*/  ISETP.NE.AND P0, PT, R18, 0x3, PT ;  /* 0x000000031200780c */ /* 0x000fda0003f05270 */
[----:B------:R-:W-:Y:S05]  /*45d0*/  @!P0 BRA `(.L_x_68) ;  /* 0x0000000000048947 */ /* 0x000fea0003800000 */
[----:B------:R-:W-:Y:S01]  /*45e0*/  BPT.TRAP 0x1 ;  /* 0x000000040000795c */ /* 0x000fe20000300000 */
.L_x_68:
[----:B------:R-:W0:Y:S01]  /*45f0*/  S2R R3, SR_CgaCtaId ;  /* 0x0000000000037919 */ /* 0x000e220000008800 */
[----:B------:R-:W-:Y:S02]  /*4600*/  MOV R2, 0x400 ;  /* 0x0000040000027802 */ /* 0x000fe40000000f00 */
[----:B------:R-:W-:Y:S02]  /*4610*/  SHF.L.U32 R4, R0, 0x1f, RZ ;  /* 0x0000001f00047819 */ /* 0x000fe400000006ff */
[----:B0-----:R-:W-:-:S05]  /*4620*/  LEA R2, R3, R2, 0x18 ;  /* 0x0000000203027211 */ /* 0x001fca00078ec0ff */
[----:B------:R-:W-:-:S04]  /*4630*/  VIADD R2, R2, 0x30 ;  /* 0x0000003002027836 */ /* 0x000fc80000000000 */
[C---:B------:R-:W-:Y:S02]  /*4640*/  IMAD R7, R11.reuse, 0x8, R2 ;  /* 0x000000080b077824 */ /* 0x040fe400078e0202 */
[----:B------:R-:W-:Y:S02]  /*4650*/  VIADD R11, R11, 0x1 ;  /* 0x000000010b0b7836 */ /* 0x000fe40000000000 */
[----:B------:R-:W0:Y:S03]  /*4660*/  SYNCS.PHASECHK.TRANS64.TRYWAIT P0, [R7+URZ], R4 ;  /* 0x00000004070075a7 */ /* 0x000e26000800017f */
[----:B------:R-:W-:-:S04]  /*4670*/  ISETP.NE.AND P1, PT, R11, 0x6, PT ;  /* 0x000000060b00780c */ /* 0x000fc80003f25270 */
[----:B------:R-:W-:Y:S02]  /*4680*/  SEL R3, RZ, 0x1, P1 ;  /* 0x00000001ff037807 */ /* 0x000fe40000800000 */
[----:B------:R-:W-:Y:S02]  /*4690*/  SEL R11, R11, RZ, P1 ;  /* 0x000000ff0b0b7207 */ /* 0x000fe40000800000 */
[----:B------:R-:W-:-:S03]  /*46a0*/  LOP3.LUT R6, R0, R3, RZ, 0x3c, !PT ;  /* 0x0000000300067212 */ /* 0x000fc600078e3cff */
[----:B------:R-:W-:Y:S01]  /*46b0*/  IMAD R8, R11, 0x8, R2 ;  /* 0x000000080b087824 */ /* 0x000fe200078e0202 */
[----:B------:R-:W-:Y:S01]  /*46c0*/  SHF.L.U32 R5, R6, 0x1f, RZ ;  /* 0x0000001f06057819 */ /* 0x000fe200000006ff */
[----:B0-----:R-:W-:Y:S06]  /*46d0*/  @!P0 BRA `(.L_x_69) ;  /* 0x0000000400248947 */ /* 0x001fec0003800000 */
.L_x_82:
[----:B------:R-:W1:Y:S01]  /*46e0*/  SYNCS.PHASECHK.TRANS64.TRYWAIT P0, [R8+URZ], R5 ;  /* 0x00000005080075a7 */ /* 0x000e62000800017f */
[----:B------:R-:W-:-:S05]  /*46f0*/  VIADD R0, R11, 0x1 ;  /* 0x000000010b007836 */ /* 0x000fca0000000000 */
[----:B------:R-:W-:-:S04]  /*4700*/  ISETP.NE.AND P1, PT, R0, 0x6, PT ;  /* 0x000000060000780c */ /* 0x000fc80003f25270 */
[----:B------:R-:W-:Y:S02]  /*4710*/  SEL R3, RZ, 0x1, P1 ;  /* 0x00000001ff037807 */ /* 0x000fe40000800000 */
[----:B0-----:R-:W-:Y:S02]  /*4720*/  SEL R7, R0, RZ, P1 ;  /* 0x000000ff00077207 */ /* 0x001fe40000800000 */
[----:B------:R-:W-:-:S03]  /*4730*/  LOP3.LUT R6, R6, R3, RZ, 0x3c, !PT ;  /* 0x0000000306067212 */ /* 0x000fc600078e3cff */
[----:B------:R-:W-:Y:S01]  /*4740*/  IMAD R9, R7, 0x8, R2 ;  /* 0x0000000807097824 */ /* 0x000fe200078e0202 */
[----:B------:R-:W-:Y:S01]  /*4750*/  SHF.L.U32 R4, R6, 0x1f, RZ ;  /* 0x0000001f06047819 */ /* 0x000fe200000006ff */
[----:B-1----:R-:W-:Y:S06]  /*4760*/  @!P0 BRA `(.L_x_70) ;  /* 0x0000000400148947 */ /* 0x002fec0003800000 */
.L_x_83:
[----:B------:R-:W1:Y:S01]  /*4770*/  SYNCS.PHASECHK.TRANS64.TRYWAIT P0, [R9+URZ], R4 ;  /* 0x00000004090075a7 */ /* 0x000e62000800017f */
[----:B------:R-:W-:-:S05]  /*4780*/  VIADD R0, R7, 0x1 ;  /* 0x0000000107007836 */ /* 0x000fca0000000000 */
[----:B------:R-:W-:-:S04]  /*4790*/  ISETP.NE.AND P1, PT, R0, 0x6, PT ;  /* 0x000000060000780c */ /* 0x000fc80003f25270 */
[----:B------:R-:W-:Y:S02]  /*47a0*/  SEL R3, RZ, 0x1, P1 ;  /* 0x00000001ff037807 */ /* 0x000fe40000800000 */
[----:B------:R-:W-:Y:S02]  /*47b0*/  SEL R7, R0, RZ, P1 ;  /* 0x000000ff00077207 */ /* 0x000fe40000800000 */
[----:B------:R-:W-:-:S03]  /*47c0*/  LOP3.LUT R6, R6, R3, RZ, 0x3c, !PT ;  /* 0x0000000306067212 */ /* 0x000fc600078e3cff */
[----:B0-----:R-:W-:Y:S01]  /*47d0*/  IMAD R8, R7, 0x8, R2 ;  /* 0x0000000807087824 */ /* 0x001fe200078e0202 */
[----:B------:R-:W-:Y:S01]  /*47e0*/  SHF.L.U32 R5, R6, 0x1f, RZ ;  /* 0x0000001f06057819 */ /* 0x000fe200000006ff */
[----:B-1----:R-:W-:Y:S06]  /*47f0*/  @!P0 BRA `(.L_x_71) ;  /* 0x0000000400048947 */ /* 0x002fec0003800000 */
.L_x_84:
[----:B------:R-:W1:Y:S01]  /*4800*/  SYNCS.PHASECHK.TRANS64.TRYWAIT P0, [R8+URZ], R5 ;  /* 0x00000005080075a7 */ /* 0x000e62000800017f */
[----:B------:R-:W-:-:S05]  /*4810*/  VIADD R0, R7, 0x1 ;  /* 0x0000000107007836 */ /* 0x000fca0000000000 */
[----:B------:R-:W-:-:S04]  /*4820*/  ISETP.NE.AND P1, PT, R0, 0x6, PT ;  /* 0x000000060000780c */ /* 0x000fc80003f25270 */
[----:B------:R-:W-:Y:S02]  /*4830*/  SEL R3, RZ, 0x1, P1 ;  /* 0x00000001ff037807 */ /* 0x000fe40000800000 */
[----:B------:R-:W-:Y:S02]  /*4840*/  SEL R7, R0, RZ, P1 ;  /* 0x000000ff00077207 */ /* 0x000fe40000800000 */
[----:B0-----:R-:W-:-:S03]  /*4850*/  LOP3.LUT R9, R6, R3, RZ, 0x3c, !PT ;  /* 0x0000000306097212 */ /* 0x001fc600078e3cff */
[----:B------:R-:W-:Y:S01]  /*4860*/  IMAD R11, R7, 0x8, R2 ;  /* 0x00000008070b7824 */ /* 0x000fe200078e0202 */
[----:B------:R-:W-:Y:S01]  /*4870*/  SHF.L.U32 R6, R9, 0x1f, RZ ;  /* 0x0000001f09067819 */ /* 0x000fe200000006ff */
[----:B-1----:R-:W-:Y:S06]  /*4880*/  @!P0 BRA `(.L_x_72) ;  /* 0x0000000000f48947 */ /* 0x002fec0003800000 */
.L_x_85:
[----:B------:R-:W1:Y:S01]  /*4890*/  SYNCS.PHASECHK.TRANS64.TRYWAIT P0, [R11+URZ], R6 ;  /* 0x000000060b0075a7 */ /* 0x000e62000800017f */
[----:B------:R-:W-:-:S05]  /*48a0*/  VIADD R0, R7, 0x1 ;  /* 0x0000000107007836 */ /* 0x000fca0000000000 */
[----:B------:R-:W-:-:S04]  /*48b0*/  ISETP.NE.AND P1, PT, R0, 0x6, PT ;  /* 0x000000060000780c */ /* 0x000fc80003f25270 */
[----:B------:R-:W-:Y:S02]  /*48c0*/  SEL R4, RZ, 0x1, P1 ;  /* 0x00000001ff047807 */ /* 0x000fe40000800000 */
[----:B------:R-:W-:Y:S02]  /*48d0*/  SEL R3, R0, RZ, P1 ;  /* 0x000000ff00037207 */ /* 0x000fe40000800000 */
[----:B------:R-:W-:Y:S01]  /*48e0*/  LOP3.LUT R0, R9, R4, RZ, 0x3c, !PT ;  /* 0x0000000409007212 */ /* 0x000fe200078e3cff */
[----:B-1----:R-:W-:Y:S06]  /*48f0*/  @!P0 BRA `(.L_x_73) ;  /* 0x0000000000ec8947 */ /* 0x002fec0003800000 */
.L_x_86:
[----:B------:R-:W-:Y:S01]  /*4900*/  IMAD R3, R3, 0x8, R2 ;  /* 0x0000000803037824 */ /* 0x000fe200078e0202 */
[----:B------:R-:W-:-:S07]  /*4910*/  SHF.L.U32 R0, R0, 0x1f, RZ ;  /* 0x0000001f00007819 */ /* 0x000fce00000006ff */
.L_x_74:
[----:B--2---:R2:W3:Y:S02]  /*4920*/  SYNCS.PHASECHK.TRANS64.TRYWAIT P0, [R3+URZ], R0 ;  /* 0x00000000030075a7 */ /* 0x0044e4000800017f */
[----:B---3--:R-:W-:Y:S05]  /*4930*/  @!P0 NANOSLEEP.SYNCS 0x989680 ;  /* 0x009896800000895d */ /* 0x008fea0003900000 */
[----:B------:R-:W3:Y:S02]  /*4940*/  @!P0 SYNCS.PHASECHK.TRANS64 P0, [R3+URZ], R0 ;  /* 0x00000000030085a7 */ /* 0x000ee4000800007f */
[----:B---3--:R-:W-:Y:S05]  /*4950*/  @!P0 BRA `(.L_x_74) ;  /* 0xfffffffc00f08947 */ /* 0x008fea000383ffff */
.L_x_67:
[----:B------:R-:W-:Y:S05]  /*4960*/  BSYNC B0 ;  /* 0x0000000000007941 */ /* 0x000fea0003800000 */
.L_x_66:
[----:B------:R-:W-:Y:S05]  /*4970*/  EXIT ;  /* 0x000000000000794d */ /* 0x000fea0003800000 */
.L_x_17:
[----:B-1----:R1:W2:Y:S02]  /*4980*/  SYNCS.PHASECHK.TRANS64.TRYWAIT P1, [R3+URZ], R0 ;  /* 0x00000000030075a7 */ /* 0x0022a4000802017f */
[----:B--2---:R-:W-:Y:S05]  /*4990*/  @!P1 NANOSLEEP.SYNCS 0x989680 ;  /* 0x009896800000995d */ /* 0x004fea0003900000 */
[----:B------:R-:W2:Y:S02]  /*49a0*/  @!P1 SYNCS.PHASECHK.TRANS64 P1, [R3+URZ], R0 ;  /* 0x00000000030095a7 */ /* 0x000ea4000802007f */
[----:B--2---:R-:W-:Y:S05]  /*49b0*/  @!P1 BRA `(.L_x_17) ;  /* 0xfffffffc00f09947 */ /* 0x004fea000383ffff */
[----:B------:R-:W-:Y:S05]  /*49c0*/  BRA `(.L_x_16) ;  /* 0xffffffc8009c7947 */ /* 0x000fea000383ffff */
.L_x_22:
[----:B-1----:R1:W2:Y:S02]  /*49d0*/  SYNCS.PHASECHK.TRANS64.TRYWAIT P1, [R4+URZ], R3 ;  /* 0x00000003040075a7 */ /* 0x0022a4000802017f */
[----:B--2---:R-:W-:Y:S05]  /*49e0*/  @!P1 NANOSLEEP.SYNCS 0x989680 ;  /* 0x009896800000995d */ /* 0x004fea0003900000 */
[----:B------:R-:W2:Y:S02]  /*49f0*/  @!P1 SYNCS.PHASECHK.TRANS64 P1, [R4+URZ], R3 ;  /* 0x00000003040095a7 */ /* 0x000ea4000802007f */
[----:B--2---:R-:W-:Y:S05]  /*4a00*/  @!P1 BRA `(.L_x_22) ;  /* 0xfffffffc00f09947 */ /* 0x004fea000383ffff */
[----:B------:R-:W-:Y:S05]  /*4a10*/  BRA `(.L_x_21) ;  /* 0xffffffcc00d87947 */ /* 0x000fea000383ffff */
.L_x_53:
[----:B------:R-:W-:Y:S01]  /*4a20*/  BSSY B1, `(.L_x_75) ;  /* 0x0000006000017945 */ /* 0x000fe20003800000 */
[----:B------:R-:W-:-:S07]  /*4a30*/  IMAD.MOV.U32 R15, RZ, RZ, -0x1 ;  /* 0xffffffffff0f7424 */ /* 0x000fce00078e00ff */
[----:B------:R-:W-:Y:S05]  /*4a40*/  WARPSYNC.COLLECTIVE R15, `(.L_x_76) ;  /* 0x000000000f0c7348 */ /* 0x000fea0003c00000 */
[----:B------:R-:W-:Y:S02]  /*4a50*/  ELECT P6, UR62, PT ;  /* 0x00000000003e782f */ /* 0x000fe400038c0000 */
[----:B------:R-:W-:Y:S01]  /*4a60*/  MOV R14, UR62 ;  /* 0x0000003e000e7c02 */ /* 0x000fe20008000f00 */
[----:B------:R-:W-:Y:S10]  /*4a70*/  ENDCOLLECTIVE ;  /* 0x000000000000791b */ /* 0x000ff40003800000 */
.L_x_76:
[----:B------:R-:W-:Y:S05]  /*4a80*/  BSYNC B1 ;  /* 0x0000000000017941 */ /* 0x000fea0003800000 */
.L_x_75:
[----:B------:R-:W-:Y:S05]  /*4a90*/  BRA `(.L_x_77) ;  /* 0xffffffec00f87947 */ /* 0x000fea000383ffff */
.L_x_56:
[----:B0-----:R0:W1:Y:S02]  /*4aa0*/  SYNCS.PHASECHK.TRANS64.TRYWAIT P1, [R14+URZ+0x30], R5 ;  /* 0x000030050e0075a7 */ /* 0x001064000802017f */
[----:B-1----:R-:W-:Y:S05]  /*4ab0*/  @!P1 NANOSLEEP.SYNCS 0x989680 ;  /* 0x009896800000995d */ /* 0x002fea0003900000 */
[----:B------:R-:W1:Y:S02]  /*4ac0*/  @!P1 SYNCS.PHASECHK.TRANS64 P1, [R14+URZ+0x30], R5 ;  /* 0x000030050e0095a7 */ /* 0x000e64000802007f */
[----:B-1----:R-:W-:Y:S05]  /*4ad0*/  @!P1 BRA `(.L_x_56) ;  /* 0xfffffffc00f09947 */ /* 0x002fea000383ffff */
[----:B------:R-:W-:Y:S05]  /*4ae0*/  BRA `(.L_x_78) ;  /* 0xfffffff0002c7947 */ /* 0x000fea000383ffff */
.L_x_65:
[----:B------:R-:W-:Y:S01]  /*4af0*/  BSSY B0, `(.L_x_79) ;  /* 0x0000006000007945 */ /* 0x000fe20003800000 */
[----:B------:R-:W-:-:S07]  /*4b00*/  IMAD.MOV.U32 R15, RZ, RZ, -0x1 ;  /* 0xffffffffff0f7424 */ /* 0x000fce00078e00ff */
[----:B------:R-:W-:Y:S05]  /*4b10*/  WARPSYNC.COLLECTIVE R15, `(.L_x_80) ;  /* 0x000000000f0c7348 */ /* 0x000fea0003c00000 */
[----:B------:R-:W-:Y:S02]  /*4b20*/  ELECT P6, UR62, PT ;  /* 0x00000000003e782f */ /* 0x000fe400038c0000 */
[----:B------:R-:W-:Y:S01]  /*4b30*/  MOV R14, UR62 ;  /* 0x0000003e000e7c02 */ /* 0x000fe20008000f00 */
[----:B------:R-:W-:Y:S10]  /*4b40*/  ENDCOLLECTIVE ;  /* 0x000000000000791b */ /* 0x000ff40003800000 */
.L_x_80:
[----:B------:R-:W-:Y:S05]  /*4b50*/  BSYNC B0 ;  /* 0x0000000000007941 */ /* 0x000fea0003800000 */
.L_x_79:
[----:B------:R-:W-:Y:S05]  /*4b60*/  BRA `(.L_x_81) ;  /* 0xfffffff800887947 */ /* 0x000fea000383ffff */
.L_x_69:
[----:B0-----:R0:W1:Y:S02]  /*4b70*/  SYNCS.PHASECHK.TRANS64.TRYWAIT P0, [R7+URZ], R4 ;  /* 0x00000004070075a7 */ /* 0x001064000800017f */
[----:B-1----:R-:W-:Y:S05]  /*4b80*/  @!P0 NANOSLEEP.SYNCS 0x989680 ;  /* 0x009896800000895d */ /* 0x002fea0003900000 */
[----:B------:R-:W1:Y:S02]  /*4b90*/  @!P0 SYNCS.PHASECHK.TRANS64 P0, [R7+URZ], R4 ;  /* 0x00000004070085a7 */ /* 0x000e64000800007f */
[----:B-1----:R-:W-:Y:S05]  /*4ba0*/  @!P0 BRA `(.L_x_69) ;  /* 0xfffffffc00f08947 */ /* 0x002fea000383ffff */
[----:B------:R-:W-:Y:S05]  /*4bb0*/  BRA `(.L_x_82) ;  /* 0xfffffff800c87947 */ /* 0x000fea000383ffff */
.L_x_70:
[----:B0-----:R0:W1:Y:S02]  /*4bc0*/  SYNCS.PHASECHK.TRANS64.TRYWAIT P0, [R8+URZ], R5 ;  /* 0x00000005080075a7 */ /* 0x001064000800017f */
[----:B-1----:R-:W-:Y:S05]  /*4bd0*/  @!P0 NANOSLEEP.SYNCS 0x989680 ;  /* 0x009896800000895d */ /* 0x002fea0003900000 */
[----:B------:R-:W1:Y:S02]  /*4be0*/  @!P0 SYNCS.PHASECHK.TRANS64 P0, [R8+URZ], R5 ;  /* 0x00000005080085a7 */ /* 0x000e64000800007f */
[----:B-1----:R-:W-:Y:S05]  /*4bf0*/  @!P0 BRA `(.L_x_70) ;  /* 0xfffffffc00f08947 */ /* 0x002fea000383ffff */
[----:B------:R-:W-:Y:S05]  /*4c00*/  BRA `(.L_x_83) ;  /* 0xfffffff800d87947 */ /* 0x000fea000383ffff */
.L_x_71:
[----:B0-----:R0:W1:Y:S02]  /*4c10*/  SYNCS.PHASECHK.TRANS64.TRYWAIT P0, [R9+URZ], R4 ;  /* 0x00000004090075a7 */ /* 0x001064000800017f */
[----:B-1----:R-:W-:Y:S05]  /*4c20*/  @!P0 NANOSLEEP.SYNCS 0x989680 ;  /* 0x009896800000895d */ /* 0x002fea0003900000 */
[----:B------:R-:W1:Y:S02]  /*4c30*/  @!P0 SYNCS.PHASECHK.TRANS64 P0, [R9+URZ], R4 ;  /* 0x00000004090085a7 */ /* 0x000e64000800007f */
[----:B-1----:R-:W-:Y:S05]  /*4c40*/  @!P0 BRA `(.L_x_71) ;  /* 0xfffffffc00f08947 */ /* 0x002fea000383ffff */
[----:B------:R-:W-:Y:S05]  /*4c50*/  BRA `(.L_x_84) ;  /* 0xfffffff800e87947 */ /* 0x000fea000383ffff */
.L_x_72:
[----:B0-----:R0:W1:Y:S02]  /*4c60*/  SYNCS.PHASECHK.TRANS64.TRYWAIT P0, [R8+URZ], R5 ;  /* 0x00000005080075a7 */ /* 0x001064000800017f */
[----:B-1----:R-:W-:Y:S05]  /*4c70*/  @!P0 NANOSLEEP.SYNCS 0x989680 ;  /* 0x009896800000895d */ /* 0x002fea0003900000 */
[----:B------:R-:W1:Y:S02]  /*4c80*/  @!P0 SYNCS.PHASECHK.TRANS64 P0, [R8+URZ], R5 ;  /* 0x00000005080085a7 */ /* 0x000e64000800007f */
[----:B-1----:R-:W-:Y:S05]  /*4c90*/  @!P0 BRA `(.L_x_72) ;  /* 0xfffffffc00f08947 */ /* 0x002fea000383ffff */
[----:B------:R-:W-:Y:S05]  /*4ca0*/  BRA `(.L_x_85) ;  /* 0xfffffff800f87947 */ /* 0x000fea000383ffff */
.L_x_73:
[----:B-1----:R1:W2:Y:S02]  /*4cb0*/  SYNCS.PHASECHK.TRANS64.TRYWAIT P0, [R11+URZ], R6 ;  /* 0x000000060b0075a7 */ /* 0x0022a4000800017f */
[----:B--2---:R-:W-:Y:S05]  /*4cc0*/  @!P0 NANOSLEEP.SYNCS 0x989680 ;  /* 0x009896800000895d */ /* 0x004fea0003900000 */
[----:B------:R-:W2:Y:S02]  /*4cd0*/  @!P0 SYNCS.PHASECHK.TRANS64 P0, [R11+URZ], R6 ;  /* 0x000000060b0085a7 */ /* 0x000ea4000800007f */
[----:B--2---:R-:W-:Y:S05]  /*4ce0*/  @!P0 BRA `(.L_x_73) ;  /* 0xfffffffc00f08947 */ /* 0x004fea000383ffff */
[----:B------:R-:W-:Y:S05]  /*4cf0*/  BRA `(.L_x_86) ;  /* 0xfffffffc00007947 */ /* 0x000fea000383ffff */
.L_x_87:
[----:B------:R-:W-:-:S00]  /*4d00*/  BRA `(.L_x_87) ;  /* 0xfffffffc00fc7947 */ /* 0x000fc0000383ffff */
[----:B------:R-:W-:-:S00]  /*4d10*/  NOP ;  /* 0x0000000000007918 */ /* 0x000fc00000000000 */
        /* <DEDUP_REMOVED lines=14> */
.L_x_88:


//--------------------- .nv.global.init           --------------------------
	.section	.nv.global.init,"aw",@progbits
.nv.global.init:
	.type		$str$22,@object
	.size		$str$22,($str$23 - $str$22)
$str$22:
        /*0000*/ 	.byte	0x6b, 0x5f, 0x74, 0x69, 0x6c, 0x65, 0x5f, 0x63, 0x6f, 0x75, 0x6e, 0x74, 0x20, 0x3e, 0x3d, 0x20
        /*0010*/ 	.byte	0x31, 0x00
	.type		$str$23,@object
	.size		$str$23,(__unnamed_1 - $str$23)
$str$23:
        /*0012*/ 	.byte	0x2f, 0x74, 0x6d, 0x70, 0x2f, 0x63, 0x75, 0x74, 0x6c, 0x61, 0x73, 0x73, 0x5f, 0x73, 0x77, 0x65
        /*0022*/ 	.byte	0x65, 0x70, 0x5f, 0x73, 0x72, 0x63, 0x2f, 0x69, 0x6e, 0x63, 0x6c, 0x75, 0x64, 0x65, 0x2f, 0x63
        /*0032*/ 	.byte	0x75, 0x74, 0x6c, 0x61, 0x73, 0x73, 0x2f, 0x67, 0x65, 0x6d, 0x6d, 0x2f, 0x63, 0x6f, 0x6c, 0x6c
        /*0042*/ 	.byte	0x65, 0x63, 0x74, 0x69, 0x76, 0x65, 0x2f, 0x73, 0x6d, 0x39, 0x30, 0x5f, 0x6d, 0x6d, 0x61, 0x5f
        /*0052*/ 	.byte	0x74, 0x6d, 0x61, 0x5f, 0x67, 0x6d, 0x6d, 0x61, 0x5f, 0x73, 0x73, 0x5f, 0x77, 0x61, 0x72, 0x70
        /*0062*/ 	.byte	0x73, 0x70, 0x65, 0x63, 0x69, 0x61, 0x6c, 0x69, 0x7a, 0x65, 0x64, 0x2e, 0x68, 0x70, 0x70, 0x00
	.type		__unnamed_1,@object
	.size		__unnamed_1,(.L_0 - __unnamed_1)
__unnamed_1:
        /*0072*/ 	.byte	0x76, 0x6f, 0x69, 0x64, 0x20, 0x63, 0x75, 0x74, 0x6c, 0x61, 0x73, 0x73, 0x3a, 0x3a, 0x67, 0x65
        /* <DEDUP_REMOVED lines=171> */
        /*0b32*/ 	.byte	0x74, 0x65, 0x3a, 0x3a, 0x69, 0x64, 0x65, 0x6e, 0x74, 0x69, 0x74, 0x79, 0x5d, 0x00
.L_0:


//--------------------- .nv.shared._ZN7cutlass13device_kernelINS_4gemm6kernel13GemmUniversalIN4cute5tupleIJiiiiEEENS1_10collective13CollectiveMmaINS1_34MainloopSm90TmaGmmaWarpSpecializedILi6ENS5_IJNS4_1CILi1EEESB_SB_EEENS1_35KernelTmaWarpSpecializedCooperativeEEENS5_IJNSA_ILi256EEENSA_ILi8EEENSA_ILi128EEEEEEaNS5_IJlSB_lEEEaSJ_NS4_8TiledMMAINS4_8MMA_AtomIJNS4_4SM904GMMA25MMA_64x8x32_S32S8S8_SS_TNEEEENS4_6LayoutINS5_IJNSA_ILi2EEESB_SB_EEENS5_IJSB_NSA_ILi0EEEST_EEEEENS5_IJNS4_10UnderscoreESW_SW_EEEEENS4_13SM90_TMA_LOADENS4_14ComposedLayoutINS4_7SwizzleILi3ELi4ELi3EEENS4_18smem_ptr_flag_bitsILi8EEENSQ_INS5_IJSG_SH_EEENS5_IJSH_SB_EEEEEEEvNS4_8identityESZ_S18_vS19_EENS_8epilogue10collective6detail29Sm90TmaWarpSpecializedAdapterINS1C_15DefaultEpilogueIaSJ_SJ_NS1B_6thread17LinearCombinationIaLi1EiiLNS1G_9ScaleType4KindE0ELNS_15FloatRoundStyleE2EaEENS1_15EpilogueDefaultEEEEEvvEEEEvNT_6ParamsE --------------------------
	.section	.nv.shared._ZN7cutlass13device_kernelINS_4gemm6kernel13GemmUniversalIN4cute5tupleIJiiiiEEENS1_10collective13CollectiveMmaINS1_34MainloopSm90TmaGmmaWarpSpecializedILi6ENS5_IJNS4_1CILi1EEESB_SB_EEENS1_35KernelTmaWarpSpecializedCooperativeEEENS5_IJNSA_ILi256EEENSA_ILi8EEENSA_ILi128EEEEEEaNS5_IJlSB_lEEEaSJ_NS4_8TiledMMAINS4_8MMA_AtomIJNS4_4SM904GMMA25MMA_64x8x32_S32S8S8_SS_TNEEEENS4_6LayoutINS5_IJNSA_ILi2EEESB_SB_EEENS5_IJSB_NSA_ILi0EEEST_EEEEENS5_IJNS4_10UnderscoreESW_SW_EEEEENS4_13SM90_TMA_LOADENS4_14ComposedLayoutINS4_7SwizzleILi3ELi4ELi3EEENS4_18smem_ptr_flag_bitsILi8EEENSQ_INS5_IJSG_SH_EEENS5_IJSH_SB_EEEEEEEvNS4_8identityESZ_S18_vS19_EENS_8epilogue10collective6detail29Sm90TmaWarpSpecializedAdapterINS1C_15DefaultEpilogueIaSJ_SJ_NS1B_6thread17LinearCombinationIaLi1EiiLNS1G_9ScaleType4KindE0ELNS_15FloatRoundStyleE2EaEENS1_15EpilogueDefaultEEEEEvvEEEEvNT_6ParamsE,"aw",@nobits
	.sectionflags	@""
	.align	16
	.zero		1024


//--------------------- .nv.shared.reserved.0     --------------------------
	.section	.nv.shared.reserved.0,"aw",@nobits
	.weak		__nv_reservedSMEM_offset_0_alias
	.size		__nv_reservedSMEM_offset_0_alias, 0, 0
	.other		__nv_reservedSMEM_offset_0_alias,@"STO_CUDA_RESERVED_SHARED STV_DEFAULT"
__nv_reservedSMEM_offset_0_alias:
	.zero		0


//--------------------- .nv.global                --------------------------
	.section	.nv.global,"aw",@nobits
.nv.global:
	.type		_ZN39_INTERNAL_be24e0ee_4_k_cu_73dec89b_28194cute1_E,@object
	.size		_ZN39_INTERNAL_be24e0ee_4_k_cu_73dec89b_28194cute1_E,(_ZN39_INTERNAL_be24e0ee_4_k_cu_73dec89b_28194cuda3std3__45__cpo6cbeginE - _ZN39_INTERNAL_be24e0ee_4_k_cu_73dec89b_28194cute1_E)
_ZN39_INTERNAL_be24e0ee_4_k_cu_73dec89b_28194cute1_E:
	.zero		1
	.type		_ZN39_INTERNAL_be24e0ee_4_k_cu_73dec89b_28194cuda3std3__45__cpo6cbeginE,@object
	.size		_ZN39_INTERNAL_be24e0ee_4_k_cu_73dec89b_28194cuda3std3__45__cpo6cbeginE,(_ZN39_INTERNAL_be24e0ee_4_k_cu_73dec89b_28194cuda3std3__48in_placeE - _ZN39_INTERNAL_be24e0ee_4_k_cu_73dec89b_28194cuda3std3__45__cpo6cbeginE)
_ZN39_INTERNAL_be24e0ee_4_k_cu_73dec89b_28194cuda3std3__45__cpo6cbeginE:
	.zero		1
	.type		_ZN39_INTERNAL_be24e0ee_4_k_cu_73dec89b_28194cuda3std3__48in_placeE,@object
	.size		_ZN39_INTERNAL_be24e0ee_4_k_cu_73dec89b_28194cuda3std3__48in_placeE,(_ZN39_INTERNAL_be24e0ee_4_k_cu_73dec89b_28194cuda3std6ranges3__45__cpo9iter_moveE - _ZN39_INTERNAL_be24e0ee_4_k_cu_73dec89b_28194cuda3std3__48in_placeE)
_ZN39_INTERNAL_be24e0ee_4_k_cu_73dec89b_28194cuda3std3__48in_placeE:
	.zero		1
	.type		_ZN39_INTERNAL_be24e0ee_4_k_cu_73dec89b_28194cuda3std6ranges3__45__cpo9iter_moveE,@object
	.size		_ZN39_INTERNAL_be24e0ee_4_k_cu_73dec89b_28194cuda3std6ranges3__45__cpo9iter_moveE,(_ZN39_INTERNAL_be24e0ee_4_k_cu_73dec89b_28194cuda3std3__45__cpo5beginE - _ZN39_INTERNAL_be24e0ee_4_k_cu_73dec89b_28194cuda3std6ranges3__45__cpo9iter_moveE)
_ZN39_INTERNAL_be24e0ee_4_k_cu_73dec89b_28194cuda3std6ranges3__45__cpo9iter_moveE:
	.zero		1
	.type		_ZN39_INTERNAL_be24e0ee_4_k_cu_73dec89b_28194cuda3std3__45__cpo5beginE,@object
	.size		_ZN39_INTERNAL_be24e0ee_4_k_cu_73dec89b_28194cuda3std3__45__cpo5beginE,(_ZN39_INTERNAL_be24e0ee_4_k_cu_73dec89b_28194cuda3std3__441_GLOBAL__N__be24e0ee_4_k_cu_73dec89b_28196ignoreE - _ZN39_INTERNAL_be24e0ee_4_k_cu_73dec89b_28194cuda3std3__45__cpo5beginE)
_ZN39_INTERNAL_be24e0ee_4_k_cu_73dec89b_28194cuda3std3__45__cpo5beginE:
	.zero		1
	.type		_ZN39_INTERNAL_be24e0ee_4_k_cu_73dec89b_28194cuda3std3__441_GLOBAL__N__be24e0ee_4_k_cu_73dec89b_28196ignoreE,@object
	.size		_ZN39_INTERNAL_be24e0ee_4_k_cu_73dec89b_28194cuda3std3__441_GLOBAL__N__be24e0ee_4_k_cu_73dec89b_28196ignoreE,(_ZN39_INTERNAL_be24e0ee_4_k_cu_73dec89b_28194cute7productE - _ZN39_INTERNAL_be24e0ee_4_k_cu_73dec89b_28194cuda3std3__441_GLOBAL__N__be24e0ee_4_k_cu_73dec89b_28196ignoreE)
_ZN39_INTERNAL_be24e0ee_4_k_cu_73dec89b_28194cuda3std3__441_GLOBAL__N__be24e0ee_4_k_cu_73dec89b_28196ignoreE:
	.zero		1
	.type		_ZN39_INTERNAL_be24e0ee_4_k_cu_73dec89b_28194cute7productE,@object
	.size		_ZN39_INTERNAL_be24e0ee_4_k_cu_73dec89b_28194cute7productE,(_ZN39_INTERNAL_be24e0ee_4_k_cu_73dec89b_28194cuda3std3__45__cpo3endE - _ZN39_INTERNAL_be24e0ee_4_k_cu_73dec89b_28194cute7productE)
_ZN39_INTERNAL_be24e0ee_4_k_cu_73dec89b_28194cute7productE:
	.zero		1
	.type		_ZN39_INTERNAL_be24e0ee_4_k_cu_73dec89b_28194cuda3std3__45__cpo3endE,@object
	.size		_ZN39_INTERNAL_be24e0ee_4_k_cu_73dec89b_28194cuda3std3__45__cpo3endE,(_ZN39_INTERNAL_be24e0ee_4_k_cu_73dec89b_28194cuda3std3__419piecewise_constructE - _ZN39_INTERNAL_be24e0ee_4_k_cu_73dec89b_28194cuda3std3__45__cpo3endE)
_ZN39_INTERNAL_be24e0ee_4_k_cu_73dec89b_28194cuda3std3__45__cpo3endE:
	.zero		1
	.type		_ZN39_INTERNAL_be24e0ee_4_k_cu_73dec89b_28194cuda3std3__419piecewise_constructE,@object
	.size		_ZN39_INTERNAL_be24e0ee_4_k_cu_73dec89b_28194cuda3std3__419piecewise_constructE,(_ZN39_INTERNAL_be24e0ee_4_k_cu_73dec89b_28194cuda3std3__45__cpo4cendE - _ZN39_INTERNAL_be24e0ee_4_k_cu_73dec89b_28194cuda3std3__419piecewise_constructE)
_ZN39_INTERNAL_be24e0ee_4_k_cu_73dec89b_28194cuda3std3__419piecewise_constructE:
	.zero		1
	.type		_ZN39_INTERNAL_be24e0ee_4_k_cu_73dec89b_28194cuda3std3__45__cpo4cendE,@object
	.size		_ZN39_INTERNAL_be24e0ee_4_k_cu_73dec89b_28194cuda3std3__45__cpo4cendE,(_ZN39_INTERNAL_be24e0ee_4_k_cu_73dec89b_28194cuda3std6ranges3__45__cpo4swapE - _ZN39_INTERNAL_be24e0ee_4_k_cu_73dec89b_28194cuda3std3__45__cpo4cendE)
_ZN39_INTERNAL_be24e0ee_4_k_cu_73dec89b_28194cuda3std3__45__cpo4cendE:
	.zero		1
	.type		_ZN39_INTERNAL_be24e0ee_4_k_cu_73dec89b_28194cuda3std6ranges3__45__cpo4swapE,@object
	.size		_ZN39_INTERNAL_be24e0ee_4_k_cu_73dec89b_28194cuda3std6ranges3__45__cpo4swapE,(.L_8 - _ZN39_INTERNAL_be24e0ee_4_k_cu_73dec89b_28194cuda3std6ranges3__45__cpo4swapE)
_ZN39_INTERNAL_be24e0ee_4_k_cu_73dec89b_28194cuda3std6ranges3__45__cpo4swapE:
	.zero		1
.L_8:


//--------------------- .nv.constant0._ZN7cutlass13device_kernelINS_4gemm6kernel13GemmUniversalIN4cute5tupleIJiiiiEEENS1_10collective13CollectiveMmaINS1_34MainloopSm90TmaGmmaWarpSpecializedILi6ENS5_IJNS4_1CILi1EEESB_SB_EEENS1_35KernelTmaWarpSpecializedCooperativeEEENS5_IJNSA_ILi256EEENSA_ILi8EEENSA_ILi128EEEEEEaNS5_IJlSB_lEEEaSJ_NS4_8TiledMMAINS4_8MMA_AtomIJNS4_4SM904GMMA25MMA_64x8x32_S32S8S8_SS_TNEEEENS4_6LayoutINS5_IJNSA_ILi2EEESB_SB_EEENS5_IJSB_NSA_ILi0EEEST_EEEEENS5_IJNS4_10UnderscoreESW_SW_EEEEENS4_13SM90_TMA_LOADENS4_14ComposedLayoutINS4_7SwizzleILi3ELi4ELi3EEENS4_18smem_ptr_flag_bitsILi8EEENSQ_INS5_IJSG_SH_EEENS5_IJSH_SB_EEEEEEEvNS4_8identityESZ_S18_vS19_EENS_8epilogue10collective6detail29Sm90TmaWarpSpecializedAdapterINS1C_15DefaultEpilogueIaSJ_SJ_NS1B_6thread17LinearCombinationIaLi1EiiLNS1G_9ScaleType4KindE0ELNS_15FloatRoundStyleE2EaEENS1_15EpilogueDefaultEEEEEvvEEEEvNT_6ParamsE --------------------------
	.section	.nv.constant0._ZN7cutlass13device_kernelINS_4gemm6kernel13GemmUniversalIN4cute5tupleIJiiiiEEENS1_10collective13CollectiveMmaINS1_34MainloopSm90TmaGmmaWarpSpecializedILi6ENS5_IJNS4_1CILi1EEESB_SB_EEENS1_35KernelTmaWarpSpecializedCooperativeEEENS5_IJNSA_ILi256EEENSA_ILi8EEENSA_ILi128EEEEEEaNS5_IJlSB_lEEEaSJ_NS4_8TiledMMAINS4_8MMA_AtomIJNS4_4SM904GMMA25MMA_64x8x32_S32S8S8_SS_TNEEEENS4_6LayoutINS5_IJNSA_ILi2EEESB_SB_EEENS5_IJSB_NSA_ILi0EEEST_EEEEENS5_IJNS4_10UnderscoreESW_SW_EEEEENS4_13SM90_TMA_LOADENS4_14ComposedLayoutINS4_7SwizzleILi3ELi4ELi3EEENS4_18smem_ptr_flag_bitsILi8EEENSQ_INS5_IJSG_SH_EEENS5_IJSH_SB_EEEEEEEvNS4_8identityESZ_S18_vS19_EENS_8epilogue10collective6detail29Sm90TmaWarpSpecializedAdapterINS1C_15DefaultEpilogueIaSJ_SJ_NS1B_6thread17LinearCombinationIaLi1EiiLNS1G_9ScaleType4KindE0ELNS_15FloatRoundStyleE2EaEENS1_15EpilogueDefaultEEEEEvvEEEEvNT_6ParamsE,"a",@progbits
	.sectionflags	@""
	.align	4
.nv.constant0._ZN7cutlass13device_kernelINS_4gemm6kernel13GemmUniversalIN4cute5tupleIJiiiiEEENS1_10collective13CollectiveMmaINS1_34MainloopSm90TmaGmmaWarpSpecializedILi6ENS5_IJNS4_1CILi1EEESB_SB_EEENS1_35KernelTmaWarpSpecializedCooperativeEEENS5_IJNSA_ILi256EEENSA_ILi8EEENSA_ILi128EEEEEEaNS5_IJlSB_lEEEaSJ_NS4_8TiledMMAINS4_8MMA_AtomIJNS4_4SM904GMMA25MMA_64x8x32_S32S8S8_SS_TNEEEENS4_6LayoutINS5_IJNSA_ILi2EEESB_SB_EEENS5_IJSB_NSA_ILi0EEEST_EEEEENS5_IJNS4_10UnderscoreESW_SW_EEEEENS4_13SM90_TMA_LOADENS4_14ComposedLayoutINS4_7SwizzleILi3ELi4ELi3EEENS4_18smem_ptr_flag_bitsILi8EEENSQ_INS5_IJSG_SH_EEENS5_IJSH_SB_EEEEEEEvNS4_8identityESZ_S18_vS19_EENS_8epilogue10collective6detail29Sm90TmaWarpSpecializedAdapterINS1C_15DefaultEpilogueIaSJ_SJ_NS1B_6thread17LinearCombinationIaLi1EiiLNS1G_9ScaleType4KindE0ELNS_15FloatRoundStyleE2EaEENS1_15EpilogueDefaultEEEEEvvEEEEvNT_6ParamsE:
	.zero		1664


//--------------------- SYMBOLS --------------------------

	.type		.nv.reservedSmem.offset0,@object
	.size		.nv.reservedSmem.offset0,0x4
	.type		__assertfail,@function
